//
// Generated by NVIDIA NVVM Compiler
//
// Compiler Build ID: CL-36424714
// Cuda compilation tools, release 13.0, V13.0.88
// Based on NVVM 20.0.0
//

.version 9.0
.target sm_100
.address_size 64

	// .globl	k_gmw81_solver_4_f

.visible .entry k_gmw81_solver_4_f(
	.param .u64 .ptr .align 1 k_gmw81_solver_4_f_param_0,
	.param .u64 .ptr .align 1 k_gmw81_solver_4_f_param_1,
	.param .u64 .ptr .align 1 k_gmw81_solver_4_f_param_2,
	.param .u64 .ptr .align 1 k_gmw81_solver_4_f_param_3,
	.param .u32 k_gmw81_solver_4_f_param_4
)
{
	.local .align 16 .b8 	__local_depot0[112];
	.reg .b64 	%SP;
	.reg .b64 	%SPL;
	.reg .pred 	%p<32>;
	.reg .b16 	%rs<2>;
	.reg .b32 	%r<34>;
	.reg .b32 	%f<261>;
	.reg .b64 	%rd<74>;

	mov.u64 	%SPL, __local_depot0;
	ld.param.u64 	%rd3, [k_gmw81_solver_4_f_param_2];
	ld.param.u32 	%r2, [k_gmw81_solver_4_f_param_4];
	mov.u32 	%r3, %ntid.x;
	mov.u32 	%r4, %ctaid.x;
	mov.u32 	%r5, %tid.x;
	mad.lo.s32 	%r1, %r3, %r4, %r5;
	setp.ge.s32 	%p1, %r1, %r2;
	@%p1 bra 	$L__BB0_3;
	cvta.to.global.u64 	%rd5, %rd3;
	cvt.s64.s32 	%rd6, %r1;
	add.s64 	%rd7, %rd5, %rd6;
	ld.global.u8 	%rs1, [%rd7];
	setp.eq.s16 	%p2, %rs1, 0;
	@%p2 bra 	$L__BB0_3;
	ld.param.u64 	%rd73, [k_gmw81_solver_4_f_param_3];
	ld.param.u64 	%rd72, [k_gmw81_solver_4_f_param_1];
	ld.param.u64 	%rd71, [k_gmw81_solver_4_f_param_0];
	add.u64 	%rd9, %SPL, 0;
	add.u64 	%rd11, %SPL, 16;
	add.u64 	%rd13, %SPL, 80;
	add.u64 	%rd15, %SPL, 96;
	cvta.to.global.u64 	%rd16, %rd72;
	mul.wide.s32 	%rd17, %r1, 4;
	add.s64 	%rd18, %rd16, %rd17;
	ld.global.f32 	%f1, [%rd18];
	cvta.to.global.u64 	%rd19, %rd73;
	add.s64 	%rd20, %rd19, %rd17;
	ld.global.f32 	%f2, [%rd20];
	mul.wide.s32 	%rd21, %r2, 4;
	add.s64 	%rd22, %rd18, %rd21;
	ld.global.f32 	%f3, [%rd22];
	add.s64 	%rd23, %rd20, %rd21;
	ld.global.f32 	%f4, [%rd23];
	add.s64 	%rd24, %rd22, %rd21;
	ld.global.f32 	%f5, [%rd24];
	add.s64 	%rd25, %rd23, %rd21;
	ld.global.f32 	%f6, [%rd25];
	add.s64 	%rd26, %rd24, %rd21;
	ld.global.f32 	%f7, [%rd26];
	st.local.v4.f32 	[%rd13], {%f1, %f3, %f5, %f7};
	add.s64 	%rd27, %rd25, %rd21;
	ld.global.f32 	%f8, [%rd27];
	st.local.v4.f32 	[%rd15], {%f2, %f4, %f6, %f8};
	cvta.to.global.u64 	%rd28, %rd71;
	add.s64 	%rd29, %rd28, %rd17;
	ld.global.f32 	%f9, [%rd29];
	add.s64 	%rd30, %rd29, %rd21;
	ld.global.f32 	%f10, [%rd30];
	st.local.v2.f32 	[%rd11], {%f9, %f10};
	add.s64 	%rd31, %rd30, %rd21;
	ld.global.f32 	%f11, [%rd31];
	st.local.v2.f32 	[%rd11+16], {%f10, %f11};
	add.s64 	%rd32, %rd31, %rd21;
	ld.global.f32 	%f12, [%rd32];
	st.local.f32 	[%rd11+8], %f12;
	add.s64 	%rd33, %rd32, %rd21;
	ld.global.f32 	%f13, [%rd33];
	st.local.v2.f32 	[%rd11+32], {%f12, %f13};
	st.local.f32 	[%rd11+24], %f13;
	add.s64 	%rd34, %rd33, %rd21;
	ld.global.f32 	%f14, [%rd34];
	st.local.f32 	[%rd11+40], %f14;
	add.s64 	%rd35, %rd34, %rd21;
	ld.global.f32 	%f15, [%rd35];
	st.local.f32 	[%rd11+48], %f15;
	st.local.f32 	[%rd11+12], %f15;
	add.s64 	%rd36, %rd35, %rd21;
	ld.global.f32 	%f16, [%rd36];
	st.local.f32 	[%rd11+52], %f16;
	st.local.f32 	[%rd11+28], %f16;
	add.s64 	%rd37, %rd36, %rd21;
	ld.global.f32 	%f17, [%rd37];
	st.local.f32 	[%rd11+44], %f17;
	add.s64 	%rd38, %rd37, %rd21;
	ld.global.f32 	%f18, [%rd38];
	st.local.v2.f32 	[%rd11+56], {%f17, %f18};
	mov.b32 	%r6, 3;
	mov.b32 	%r7, 2;
	mov.b32 	%r8, 1;
	mov.b32 	%r9, 0;
	st.local.v4.u32 	[%rd9], {%r9, %r8, %r7, %r6};
	abs.f32 	%f19, %f11;
	setp.gt.f32 	%p3, %f19, 0fBF800000;
	selp.u32 	%r10, 1, 0, %p3;
	abs.f32 	%f20, %f14;
	setp.gt.f32 	%p4, %f20, 0fBF800000;
	selp.b32 	%r11, 2, %r10, %p4;
	abs.f32 	%f21, %f18;
	setp.gt.f32 	%p5, %f21, 0fBF800000;
	selp.b32 	%r12, 3, %r11, %p5;
	shl.b32 	%r13, %r12, 2;
	mul.wide.u32 	%rd39, %r13, 4;
	add.s64 	%rd40, %rd11, %rd39;
	ld.local.v4.f32 	{%f22, %f23, %f24, %f25}, [%rd40];
	st.local.f32 	[%rd11], %f22;
	st.local.f32 	[%rd11+4], %f23;
	st.local.f32 	[%rd11+8], %f24;
	st.local.f32 	[%rd11+12], %f25;
	st.local.v4.f32 	[%rd40], {%f9, %f10, %f12, %f15};
	ld.local.f32 	%f26, [%rd11];
	mul.wide.u32 	%rd41, %r12, 4;
	add.s64 	%rd42, %rd11, %rd41;
	ld.local.f32 	%f27, [%rd42];
	st.local.f32 	[%rd11], %f27;
	st.local.f32 	[%rd42], %f26;
	ld.local.f32 	%f28, [%rd11+16];
	ld.local.f32 	%f29, [%rd42+16];
	st.local.f32 	[%rd11+16], %f29;
	st.local.f32 	[%rd42+16], %f28;
	ld.local.f32 	%f30, [%rd11+32];
	ld.local.f32 	%f31, [%rd42+32];
	st.local.f32 	[%rd11+32], %f31;
	st.local.f32 	[%rd42+32], %f30;
	ld.local.f32 	%f32, [%rd11+48];
	ld.local.f32 	%f33, [%rd42+48];
	st.local.f32 	[%rd11+48], %f33;
	st.local.f32 	[%rd42+48], %f32;
	add.s64 	%rd43, %rd9, %rd41;
	ld.local.u32 	%r14, [%rd43];
	st.local.u32 	[%rd9], %r14;
	st.local.u32 	[%rd43], %r9;
	ld.local.v4.f32 	{%f34, %f35, %f36, %f37}, [%rd11+16];
	abs.f32 	%f38, %f35;
	setp.gt.f32 	%p6, %f38, 0fBF800000;
	selp.u32 	%r15, 1, 0, %p6;
	ld.local.f32 	%f39, [%rd11+40];
	abs.f32 	%f40, %f39;
	setp.gt.f32 	%p7, %f40, 0fBF800000;
	selp.b32 	%r16, 2, %r15, %p7;
	ld.local.f32 	%f41, [%rd11+60];
	abs.f32 	%f42, %f41;
	setp.gt.f32 	%p8, %f42, 0fBF800000;
	selp.b32 	%r17, 3, %r16, %p8;
	shl.b32 	%r18, %r17, 2;
	mul.wide.u32 	%rd44, %r18, 4;
	add.s64 	%rd45, %rd11, %rd44;
	ld.local.v4.f32 	{%f43, %f44, %f45, %f46}, [%rd45];
	st.local.f32 	[%rd11+16], %f43;
	st.local.f32 	[%rd11+20], %f44;
	st.local.f32 	[%rd11+24], %f45;
	st.local.f32 	[%rd11+28], %f46;
	st.local.v4.f32 	[%rd45], {%f34, %f35, %f36, %f37};
	ld.local.f32 	%f47, [%rd11+4];
	mul.wide.u32 	%rd46, %r17, 4;
	add.s64 	%rd47, %rd11, %rd46;
	ld.local.f32 	%f48, [%rd47];
	st.local.f32 	[%rd11+4], %f48;
	st.local.f32 	[%rd47], %f47;
	ld.local.f32 	%f49, [%rd11+20];
	ld.local.f32 	%f50, [%rd47+16];
	st.local.f32 	[%rd11+20], %f50;
	st.local.f32 	[%rd47+16], %f49;
	ld.local.f32 	%f51, [%rd11+36];
	ld.local.f32 	%f52, [%rd47+32];
	st.local.f32 	[%rd11+36], %f52;
	st.local.f32 	[%rd47+32], %f51;
	ld.local.f32 	%f53, [%rd11+52];
	ld.local.f32 	%f54, [%rd47+48];
	st.local.f32 	[%rd11+52], %f54;
	st.local.f32 	[%rd47+48], %f53;
	ld.local.u32 	%r19, [%rd9+4];
	add.s64 	%rd48, %rd9, %rd46;
	ld.local.u32 	%r20, [%rd48];
	st.local.u32 	[%rd9+4], %r20;
	st.local.u32 	[%rd48], %r19;
	ld.local.v4.f32 	{%f55, %f56, %f57, %f58}, [%rd11+32];
	abs.f32 	%f59, %f57;
	setp.gt.f32 	%p9, %f59, 0fBF800000;
	selp.b32 	%r21, 2, 0, %p9;
	ld.local.f32 	%f60, [%rd11+60];
	abs.f32 	%f61, %f60;
	setp.gt.f32 	%p10, %f61, 0fBF800000;
	selp.b32 	%r22, 3, %r21, %p10;
	shl.b32 	%r23, %r22, 2;
	mul.wide.u32 	%rd49, %r23, 4;
	add.s64 	%rd50, %rd11, %rd49;
	ld.local.v4.f32 	{%f62, %f63, %f64, %f65}, [%rd50];
	st.local.f32 	[%rd11+32], %f62;
	st.local.f32 	[%rd11+36], %f63;
	st.local.f32 	[%rd11+40], %f64;
	st.local.f32 	[%rd11+44], %f65;
	st.local.v4.f32 	[%rd50], {%f55, %f56, %f57, %f58};
	ld.local.f32 	%f66, [%rd11+8];
	mul.wide.u32 	%rd51, %r22, 4;
	add.s64 	%rd52, %rd11, %rd51;
	ld.local.f32 	%f67, [%rd52];
	st.local.f32 	[%rd11+8], %f67;
	st.local.f32 	[%rd52], %f66;
	ld.local.f32 	%f68, [%rd11+24];
	ld.local.f32 	%f69, [%rd52+16];
	st.local.f32 	[%rd11+24], %f69;
	st.local.f32 	[%rd52+16], %f68;
	ld.local.f32 	%f70, [%rd11+40];
	ld.local.f32 	%f71, [%rd52+32];
	st.local.f32 	[%rd11+40], %f71;
	st.local.f32 	[%rd52+32], %f70;
	ld.local.f32 	%f72, [%rd11+56];
	ld.local.f32 	%f73, [%rd52+48];
	st.local.f32 	[%rd11+56], %f73;
	st.local.f32 	[%rd52+48], %f72;
	ld.local.u32 	%r24, [%rd9+8];
	add.s64 	%rd53, %rd9, %rd51;
	ld.local.u32 	%r25, [%rd53];
	st.local.u32 	[%rd9+8], %r25;
	st.local.u32 	[%rd53], %r24;
	ld.local.v4.f32 	{%f74, %f75, %f76, %f77}, [%rd11+48];
	abs.f32 	%f78, %f77;
	setp.gt.f32 	%p11, %f78, 0fBF800000;
	selp.b32 	%r26, 3, 0, %p11;
	shl.b32 	%r27, %r26, 2;
	mul.wide.u32 	%rd54, %r27, 4;
	add.s64 	%rd55, %rd11, %rd54;
	ld.local.v4.f32 	{%f79, %f80, %f81, %f82}, [%rd55];
	st.local.f32 	[%rd11+48], %f79;
	st.local.f32 	[%rd11+52], %f80;
	st.local.f32 	[%rd11+56], %f81;
	st.local.f32 	[%rd11+60], %f82;
	st.local.v4.f32 	[%rd55], {%f74, %f75, %f76, %f77};
	ld.local.f32 	%f83, [%rd11+12];
	mul.wide.u32 	%rd56, %r26, 4;
	add.s64 	%rd57, %rd11, %rd56;
	st.local.f32 	[%rd57], %f83;
	ld.local.f32 	%f84, [%rd11+28];
	st.local.f32 	[%rd57+16], %f84;
	ld.local.f32 	%f85, [%rd11+44];
	st.local.f32 	[%rd57+32], %f85;
	ld.local.f32 	%f86, [%rd11+60];
	ld.local.f32 	%f87, [%rd57+48];
	st.local.f32 	[%rd11+60], %f87;
	st.local.f32 	[%rd57+48], %f86;
	ld.local.u32 	%r28, [%rd9+12];
	add.s64 	%rd58, %rd9, %rd56;
	ld.local.u32 	%r29, [%rd58];
	st.local.u32 	[%rd9+12], %r29;
	st.local.u32 	[%rd58], %r28;
	ld.local.v4.u32 	{%r30, %r31, %r32, %r33}, [%rd9];
	mul.wide.s32 	%rd59, %r30, 4;
	add.s64 	%rd60, %rd13, %rd59;
	ld.local.f32 	%f88, [%rd60];
	mul.wide.s32 	%rd61, %r31, 4;
	add.s64 	%rd62, %rd13, %rd61;
	ld.local.f32 	%f89, [%rd62];
	mul.wide.s32 	%rd63, %r32, 4;
	add.s64 	%rd64, %rd13, %rd63;
	ld.local.f32 	%f90, [%rd64];
	mul.wide.s32 	%rd65, %r33, 4;
	add.s64 	%rd66, %rd13, %rd65;
	ld.local.f32 	%f91, [%rd66];
	ld.local.f32 	%f92, [%rd11];
	abs.f32 	%f93, %f92;
	sqrt.rn.f32 	%f94, %f93;
	div.rn.f32 	%f95, %f88, %f94;
	ld.local.v2.f32 	{%f96, %f97}, [%rd11+16];
	abs.f32 	%f98, %f97;
	sqrt.rn.f32 	%f99, %f98;
	div.rn.f32 	%f100, %f89, %f99;
	.pragma "used_bytes_mask 4095";
	ld.local.v4.f32 	{%f101, %f102, %f103, %f104}, [%rd11+32];
	abs.f32 	%f105, %f103;
	sqrt.rn.f32 	%f106, %f105;
	div.rn.f32 	%f107, %f90, %f106;
	ld.local.v4.f32 	{%f108, %f109, %f110, %f111}, [%rd11+48];
	abs.f32 	%f112, %f111;
	sqrt.rn.f32 	%f113, %f112;
	div.rn.f32 	%f114, %f91, %f113;
	mul.f32 	%f115, %f94, %f94;
	div.rn.f32 	%f116, %f92, %f115;
	mul.f32 	%f117, %f99, %f94;
	div.rn.f32 	%f118, %f96, %f117;
	mul.f32 	%f119, %f99, %f99;
	div.rn.f32 	%f120, %f97, %f119;
	mul.f32 	%f121, %f106, %f94;
	div.rn.f32 	%f122, %f101, %f121;
	mul.f32 	%f123, %f106, %f99;
	div.rn.f32 	%f124, %f102, %f123;
	mul.f32 	%f125, %f106, %f106;
	div.rn.f32 	%f126, %f103, %f125;
	mul.f32 	%f127, %f113, %f94;
	div.rn.f32 	%f128, %f108, %f127;
	mul.f32 	%f129, %f113, %f99;
	div.rn.f32 	%f130, %f109, %f129;
	mul.f32 	%f131, %f113, %f106;
	div.rn.f32 	%f132, %f110, %f131;
	mul.f32 	%f133, %f113, %f113;
	div.rn.f32 	%f134, %f111, %f133;
	abs.f32 	%f135, %f116;
	max.f32 	%f136, %f135, 0f00000000;
	abs.f32 	%f137, %f118;
	max.f32 	%f138, %f137, 0f00000000;
	abs.f32 	%f139, %f120;
	setp.gt.f32 	%p12, %f139, %f136;
	selp.f32 	%f140, %f139, %f136, %p12;
	abs.f32 	%f141, %f122;
	setp.gt.f32 	%p13, %f141, %f138;
	selp.f32 	%f142, %f141, %f138, %p13;
	abs.f32 	%f143, %f124;
	setp.gt.f32 	%p14, %f143, %f142;
	selp.f32 	%f144, %f143, %f142, %p14;
	abs.f32 	%f145, %f126;
	setp.gt.f32 	%p15, %f145, %f140;
	selp.f32 	%f146, %f145, %f140, %p15;
	abs.f32 	%f147, %f128;
	setp.gt.f32 	%p16, %f147, %f144;
	selp.f32 	%f148, %f147, %f144, %p16;
	abs.f32 	%f149, %f130;
	setp.gt.f32 	%p17, %f149, %f148;
	selp.f32 	%f150, %f149, %f148, %p17;
	abs.f32 	%f151, %f132;
	setp.gt.f32 	%p18, %f151, %f150;
	selp.f32 	%f152, %f151, %f150, %p18;
	abs.f32 	%f153, %f134;
	setp.gt.f32 	%p19, %f153, %f146;
	selp.f32 	%f154, %f153, %f146, %p19;
	div.rn.f32 	%f155, %f152, 0f4077DEF6;
	max.f32 	%f156, %f154, 0f3456BF95;
	setp.lt.f32 	%p20, %f156, %f155;
	selp.f32 	%f157, %f155, %f156, %p20;
	add.f32 	%f158, %f154, %f155;
	setp.gt.f32 	%p21, %f158, 0f3F800000;
	mul.f32 	%f159, %f158, 0f3456BF95;
	selp.f32 	%f160, %f159, 0f3456BF95, %p21;
	setp.lt.f32 	%p22, %f142, %f147;
	selp.f32 	%f161, %f147, %f142, %p22;
	mul.f32 	%f162, %f161, %f161;
	setp.lt.f32 	%p23, %f135, %f160;
	selp.f32 	%f163, %f160, %f135, %p23;
	div.rn.f32 	%f164, %f162, %f157;
	setp.lt.f32 	%p24, %f163, %f164;
	selp.f32 	%f165, %f164, %f163, %p24;
	mul.f32 	%f166, %f118, %f118;
	div.rn.f32 	%f167, %f166, %f165;
	sub.f32 	%f168, %f120, %f167;
	mul.f32 	%f169, %f122, %f122;
	div.rn.f32 	%f170, %f169, %f165;
	sub.f32 	%f171, %f126, %f170;
	mul.f32 	%f172, %f128, %f128;
	div.rn.f32 	%f173, %f172, %f165;
	sub.f32 	%f174, %f134, %f173;
	div.rn.f32 	%f175, %f118, %f165;
	mul.f32 	%f176, %f175, %f122;
	sub.f32 	%f177, %f124, %f176;
	mul.f32 	%f178, %f175, %f128;
	sub.f32 	%f179, %f130, %f178;
	abs.f32 	%f180, %f177;
	max.f32 	%f181, %f180, 0f00000000;
	abs.f32 	%f182, %f179;
	setp.lt.f32 	%p25, %f181, %f182;
	selp.f32 	%f183, %f182, %f181, %p25;
	mul.f32 	%f184, %f183, %f183;
	abs.f32 	%f185, %f168;
	setp.lt.f32 	%p26, %f185, %f160;
	selp.f32 	%f186, %f160, %f185, %p26;
	div.rn.f32 	%f187, %f184, %f157;
	setp.lt.f32 	%p27, %f186, %f187;
	selp.f32 	%f188, %f187, %f186, %p27;
	mul.f32 	%f189, %f177, %f177;
	div.rn.f32 	%f190, %f189, %f188;
	sub.f32 	%f191, %f171, %f190;
	mul.f32 	%f192, %f179, %f179;
	div.rn.f32 	%f193, %f192, %f188;
	sub.f32 	%f194, %f174, %f193;
	div.rn.f32 	%f195, %f122, %f165;
	div.rn.f32 	%f196, %f177, %f188;
	mul.f32 	%f197, %f195, %f128;
	sub.f32 	%f198, %f132, %f197;
	mul.f32 	%f199, %f196, %f179;
	sub.f32 	%f200, %f198, %f199;
	abs.f32 	%f201, %f200;
	max.f32 	%f202, %f201, 0f00000000;
	mul.f32 	%f203, %f202, %f202;
	abs.f32 	%f204, %f191;
	setp.lt.f32 	%p28, %f204, %f160;
	selp.f32 	%f205, %f160, %f204, %p28;
	div.rn.f32 	%f206, %f203, %f157;
	setp.lt.f32 	%p29, %f205, %f206;
	selp.f32 	%f207, %f206, %f205, %p29;
	mul.f32 	%f208, %f200, %f200;
	div.rn.f32 	%f209, %f208, %f207;
	sub.f32 	%f210, %f194, %f209;
	div.rn.f32 	%f211, %f128, %f165;
	div.rn.f32 	%f212, %f179, %f188;
	div.rn.f32 	%f213, %f200, %f207;
	abs.f32 	%f214, %f210;
	setp.lt.f32 	%p30, %f214, %f160;
	selp.f32 	%f215, %f160, %f214, %p30;
	mov.f32 	%f216, 0f00000000;
	div.rn.f32 	%f217, %f216, %f157;
	setp.lt.f32 	%p31, %f215, %f217;
	selp.f32 	%f218, %f217, %f215, %p31;
	div.rn.f32 	%f219, %f95, %f165;
	mul.f32 	%f220, %f175, %f165;
	mul.f32 	%f221, %f220, %f219;
	sub.f32 	%f222, %f100, %f221;
	div.rn.f32 	%f223, %f222, %f188;
	mul.f32 	%f224, %f195, %f165;
	mul.f32 	%f225, %f224, %f219;
	sub.f32 	%f226, %f107, %f225;
	mul.f32 	%f227, %f196, %f188;
	mul.f32 	%f228, %f227, %f223;
	sub.f32 	%f229, %f226, %f228;
	div.rn.f32 	%f230, %f229, %f207;
	mul.f32 	%f231, %f211, %f165;
	mul.f32 	%f232, %f231, %f219;
	sub.f32 	%f233, %f114, %f232;
	mul.f32 	%f234, %f212, %f188;
	mul.f32 	%f235, %f234, %f223;
	sub.f32 	%f236, %f233, %f235;
	mul.f32 	%f237, %f213, %f207;
	mul.f32 	%f238, %f237, %f230;
	sub.f32 	%f239, %f236, %f238;
	div.rn.f32 	%f240, %f239, %f218;
	mul.f32 	%f241, %f213, %f240;
	sub.f32 	%f242, %f230, %f241;
	mul.f32 	%f243, %f196, %f242;
	sub.f32 	%f244, %f223, %f243;
	mul.f32 	%f245, %f212, %f240;
	sub.f32 	%f246, %f244, %f245;
	mul.f32 	%f247, %f175, %f246;
	sub.f32 	%f248, %f219, %f247;
	mul.f32 	%f249, %f195, %f242;
	sub.f32 	%f250, %f248, %f249;
	mul.f32 	%f251, %f211, %f240;
	sub.f32 	%f252, %f250, %f251;
	div.rn.f32 	%f253, %f252, %f94;
	div.rn.f32 	%f254, %f246, %f99;
	div.rn.f32 	%f255, %f242, %f106;
	div.rn.f32 	%f256, %f240, %f113;
	add.s64 	%rd67, %rd15, %rd59;
	st.local.f32 	[%rd67], %f253;
	add.s64 	%rd68, %rd15, %rd61;
	st.local.f32 	[%rd68], %f254;
	add.s64 	%rd69, %rd15, %rd63;
	st.local.f32 	[%rd69], %f255;
	add.s64 	%rd70, %rd15, %rd65;
	st.local.f32 	[%rd70], %f256;
	ld.local.v4.f32 	{%f257, %f258, %f259, %f260}, [%rd15];
	st.global.f32 	[%rd20], %f257;
	st.global.f32 	[%rd23], %f258;
	st.global.f32 	[%rd25], %f259;
	st.global.f32 	[%rd27], %f260;
$L__BB0_3:
	ret;

}


// ===== COMPILED SASS (sm_100) =====

	.target	sm_100

	.elftype	@"ET_EXEC"


//--------------------- .note.nv.tkinfo           --------------------------
	.section	.note.nv.tkinfo,"",@"SHT_NOTE"
	.sectionflags	@"SHF_NOTE_NV_TKINFO"
	.tkinfo
        /*0018*/ 	.word	0x00000002
        /*0030*/ 	.string	""
        /*0030*/ 	.string	"ptxas"
        /*0030*/ 	.string	"Cuda compilation tools, release 13.0, V13.0.88"
        /*0030*/ 	.string	"Build cuda_13.0.r13.0/compiler.36424714_0"
        /*0030*/ 	.string	"-arch sm_100 -m 64 "



//--------------------- .note.nv.cuinfo           --------------------------
	.section	.note.nv.cuinfo,"",@"SHT_NOTE"
	.sectionflags	@"SHF_NOTE_NV_CUINFO"
        /*0018*/ 	.short	0x0002
        /*001a*/ 	.short	0x0064
        /*001c*/ 	.short	0x0082
	.zero		2


//--------------------- .nv.info                  --------------------------
	.section	.nv.info,"",@"SHT_CUDA_INFO"
	.align	4


	//----- nvinfo : EIATTR_REGCOUNT
	.align		4
        /*0000*/ 	.byte	0x04, 0x2f
        /*0002*/ 	.short	(.L_1 - .L_0)
	.align		4
.L_0:
        /*0004*/ 	.word	index@(k_gmw81_solver_4_f)
        /*0008*/ 	.word	0x0000002e


	//----- nvinfo : EIATTR_FRAME_SIZE
	.align		4
.L_1:
        /*000c*/ 	.byte	0x04, 0x11
        /*000e*/ 	.short	(.L_3 - .L_2)
	.align		4
.L_2:
        /*0010*/ 	.word	index@($__internal_1_$__cuda_sm3x_div_rn_noftz_f32_slowpath)
        /*0014*/ 	.word	0x00000000


	//----- nvinfo : EIATTR_FRAME_SIZE
	.align		4
.L_3:
        /*0018*/ 	.byte	0x04, 0x11
        /*001a*/ 	.short	(.L_5 - .L_4)
	.align		4
.L_4:
        /*001c*/ 	.word	index@($__internal_0_$__cuda_sm20_sqrt_rn_f32_slowpath)
        /*0020*/ 	.word	0x00000000


	//----- nvinfo : EIATTR_FRAME_SIZE
	.align		4
.L_5:
        /*0024*/ 	.byte	0x04, 0x11
        /*0026*/ 	.short	(.L_7 - .L_6)
	.align		4
.L_6:
        /*0028*/ 	.word	index@(k_gmw81_solver_4_f)
        /*002c*/ 	.word	0x00000000


	//----- nvinfo : EIATTR_MIN_STACK_SIZE
	.align		4
.L_7:
        /*0030*/ 	.byte	0x04, 0x12
        /*0032*/ 	.short	(.L_9 - .L_8)
	.align		4
.L_8:
        /*0034*/ 	.word	index@(k_gmw81_solver_4_f)
        /*0038*/ 	.word	0x00000000
.L_9:


//--------------------- .nv.compat                --------------------------
	.section	.nv.compat,"",@"SHT_CUDA_COMPAT_INFO"
	.align	4
        /*0000*/ 	.byte	0x02, 0x09, 0x00, 0x00, 0x02, 0x02, 0x01, 0x00, 0x02, 0x05, 0x05, 0x00, 0x03, 0x07, 0x01, 0x01
        /*0010*/ 	.byte	0x02, 0x03, 0x00, 0x00, 0x02, 0x06, 0x01, 0x00, 0x04, 0x0b, 0x08, 0x00, 0x01, 0x00, 0x00, 0x00
        /*0020*/ 	.byte	0x00, 0x00, 0x00, 0x00


//--------------------- .nv.info.k_gmw81_solver_4_f --------------------------
	.section	.nv.info.k_gmw81_solver_4_f,"",@"SHT_CUDA_INFO"
	.sectionflags	@""
	.align	4


	//----- nvinfo : EIATTR_CUDA_API_VERSION
	.align		4
        /*0000*/ 	.byte	0x04, 0x37
        /*0002*/ 	.short	(.L_11 - .L_10)
.L_10:
        /*0004*/ 	.word	0x00000082


	//----- nvinfo : EIATTR_KPARAM_INFO
	.align		4
.L_11:
        /*0008*/ 	.byte	0x04, 0x17
        /*000a*/ 	.short	(.L_13 - .L_12)
.L_12:
        /*000c*/ 	.word	0x00000000
        /*0010*/ 	.short	0x0004
        /*0012*/ 	.short	0x0020
        /*0014*/ 	.byte	0x00, 0xf0, 0x11, 0x00


	//----- nvinfo : EIATTR_KPARAM_INFO
	.align		4
.L_13:
        /*0018*/ 	.byte	0x04, 0x17
        /*001a*/ 	.short	(.L_15 - .L_14)
.L_14:
        /*001c*/ 	.word	0x00000000
        /*0020*/ 	.short	0x0003
        /*0022*/ 	.short	0x0018
        /*0024*/ 	.byte	0x00, 0xf5, 0x21, 0x00


	//----- nvinfo : EIATTR_KPARAM_INFO
	.align		4
.L_15:
        /*0028*/ 	.byte	0x04, 0x17
        /*002a*/ 	.short	(.L_17 - .L_16)
.L_16:
        /*002c*/ 	.word	0x00000000
        /*0030*/ 	.short	0x0002
        /*0032*/ 	.short	0x0010
        /*0034*/ 	.byte	0x00, 0xf5, 0x21, 0x00


	//----- nvinfo : EIATTR_KPARAM_INFO
	.align		4
.L_17:
        /*0038*/ 	.byte	0x04, 0x17
        /*003a*/ 	.short	(.L_19 - .L_18)
.L_18:
        /*003c*/ 	.word	0x00000000
        /*0040*/ 	.short	0x0001
        /*0042*/ 	.short	0x0008
        /*0044*/ 	.byte	0x00, 0xf5, 0x21, 0x00


	//----- nvinfo : EIATTR_KPARAM_INFO
	.align		4
.L_19:
        /*0048*/ 	.byte	0x04, 0x17
        /*004a*/ 	.short	(.L_21 - .L_20)
.L_20:
        /*004c*/ 	.word	0x00000000
        /*0050*/ 	.short	0x0000
        /*0052*/ 	.short	0x0000
        /*0054*/ 	.byte	0x00, 0xf5, 0x21, 0x00


	//----- nvinfo : EIATTR_SPARSE_MMA_MASK
	.align		4
.L_21:
        /*0058*/ 	.byte	0x03, 0x50
        /*005a*/ 	.short	0x0000


	//----- nvinfo : EIATTR_MAXREG_COUNT
	.align		4
        /*005c*/ 	.byte	0x03, 0x1b
        /*005e*/ 	.short	0x00ff


	//----- nvinfo : EIATTR_MERCURY_ISA_VERSION
	.align		4
        /*0060*/ 	.byte	0x03, 0x5f
        /*0062*/ 	.short	0x0101


	//----- nvinfo : EIATTR_VRC_CTA_INIT_COUNT
	.align		4
        /*0064*/ 	.byte	0x02, 0x4a
	.zero		1
	.zero		1


	//----- nvinfo : EIATTR_EXIT_INSTR_OFFSETS
	.align		4
        /*0068*/ 	.byte	0x04, 0x1c
        /*006a*/ 	.short	(.L_23 - .L_22)


	//   ....[0]....
.L_22:
        /*006c*/ 	.word	0x00000070


	//   ....[1]....
        /*0070*/ 	.word	0x000000e0


	//   ....[2]....
        /*0074*/ 	.word	0x00003100


	//----- nvinfo : EIATTR_CRS_STACK_SIZE
	.align		4
.L_23:
        /*0078*/ 	.byte	0x04, 0x1e
        /*007a*/ 	.short	(.L_25 - .L_24)
.L_24:
        /*007c*/ 	.word	0x00000000


	//----- nvinfo : EIATTR_CBANK_PARAM_SIZE
	.align		4
.L_25:
        /*0080*/ 	.byte	0x03, 0x19
        /*0082*/ 	.short	0x0024


	//----- nvinfo : EIATTR_PARAM_CBANK
	.align		4
        /*0084*/ 	.byte	0x04, 0x0a
        /*0086*/ 	.short	(.L_27 - .L_26)
	.align		4
.L_26:
        /*0088*/ 	.word	index@(.nv.constant0.k_gmw81_solver_4_f)
        /*008c*/ 	.short	0x0380
        /*008e*/ 	.short	0x0024


	//----- nvinfo : EIATTR_SW_WAR
	.align		4
.L_27:
        /*0090*/ 	.byte	0x04, 0x36
        /*0092*/ 	.short	(.L_29 - .L_28)
.L_28:
        /*0094*/ 	.word	0x00000008
.L_29:


//--------------------- .nv.callgraph             --------------------------
	.section	.nv.callgraph,"",@"SHT_CUDA_CALLGRAPH"
	.align	4
	.sectionentsize	8
	.align		4
        /*0000*/ 	.word	0x00000000
	.align		4
        /*0004*/ 	.word	0xffffffff
	.align		4
        /*0008*/ 	.word	0x00000000
	.align		4
        /*000c*/ 	.word	0xfffffffe
	.align		4
        /*0010*/ 	.word	0x00000000
	.align		4
        /*0014*/ 	.word	0xfffffffd
	.align		4
        /*0018*/ 	.word	0x00000000
	.align		4
        /*001c*/ 	.word	0xfffffffc


//--------------------- .text.k_gmw81_solver_4_f  --------------------------
	.section	.text.k_gmw81_solver_4_f,"ax",@progbits
	.align	128
        .global         k_gmw81_solver_4_f
        .type           k_gmw81_solver_4_f,@function
        .size           k_gmw81_solver_4_f,(.L_x_104 - k_gmw81_solver_4_f)
        .other          k_gmw81_solver_4_f,@"STO_CUDA_ENTRY STV_DEFAULT"
k_gmw81_solver_4_f:
.text.k_gmw81_solver_4_f:
[----:B------:R-:W-:Y:S01]  /*0000*/  LDC R1, c[0x0][0x37c] ;  /* 0x0000df00ff017b82 */ /* 0x000fe20000000800 */
[----:B------:R-:W0:Y:S07]  /*0010*/  S2R R26, SR_CTAID.X ;  /* 0x00000000001a7919 */ /* 0x000e2e0000002500 */
[----:B------:R-:W1:Y:S01]  /*0020*/  LDC R11, c[0x0][0x3a0] ;  /* 0x0000e800ff0b7b82 */ /* 0x000e620000000800 */
[----:B------:R-:W0:Y:S01]  /*0030*/  LDCU UR4, c[0x0][0x360] ;  /* 0x00006c00ff0477ac */ /* 0x000e220008000800 */
[----:B------:R-:W0:Y:S02]  /*0040*/  S2R R3, SR_TID.X ;  /* 0x0000000000037919 */ /* 0x000e240000002100 */
[----:B0-----:R-:W-:-:S05]  /*0050*/  IMAD R26, R26, UR4, R3 ;  /* 0x000000041a1a7c24 */ /* 0x001fca000f8e0203 */
[----:B-1----:R-:W-:-:S13]  /*0060*/  ISETP.GE.AND P0, PT, R26, R11, PT ;  /* 0x0000000b1a00720c */ /* 0x002fda0003f06270 */
[----:B------:R-:W-:Y:S05]  /*0070*/  @P0 EXIT ;  /* 0x000000000000094d */ /* 0x000fea0003800000 */
[----:B------:R-:W0:Y:S01]  /*0080*/  LDCU.64 UR6, c[0x0][0x390] ;  /* 0x00007200ff0677ac */ /* 0x000e220008000a00 */
[----:B------:R-:W1:Y:S01]  /*0090*/  LDCU.64 UR4, c[0x0][0x358] ;  /* 0x00006b00ff0477ac */ /* 0x000e620008000a00 */
[----:B0-----:R-:W-:-:S04]  /*00a0*/  IADD3 R2, P0, PT, R26, UR6, RZ ;  /* 0x000000061a027c10 */ /* 0x001fc8000ff1e0ff */
[----:B------:R-:W-:-:S05]  /*00b0*/  LEA.HI.X.SX32 R3, R26, UR7, 0x1, P0 ;  /* 0x000000071a037c11 */ /* 0x000fca00080f0eff */
[----:B-1----:R-:W2:Y:S02]  /*00c0*/  LDG.E.U8 R2, desc[UR4][R2.64] ;  /* 0x0000000402027981 */ /* 0x002ea4000c1e1100 */
[----:B--2---:R-:W-:-:S13]  /*00d0*/  ISETP.NE.AND P0, PT, R2, RZ, PT ;  /* 0x000000ff0200720c */ /* 0x004fda0003f05270 */
[----:B------:R-:W-:Y:S05]  /*00e0*/  @!P0 EXIT ;  /* 0x000000000000894d */ /* 0x000fea0003800000 */
[----:B------:R-:W0:Y:S08]  /*00f0*/  LDC.64 R42, c[0x0][0x380] ;  /* 0x0000e000ff2a7b82 */ /* 0x000e300000000a00 */
[----:B------:R-:W1:Y:S01]  /*0100*/  LDC.64 R38, c[0x0][0x388] ;  /* 0x0000e200ff267b82 */ /* 0x000e620000000a00 */
[----:B0-----:R-:W-:-:S05]  /*0110*/  IMAD.WIDE R42, R26, 0x4, R42 ;  /* 0x000000041a2a7825 */ /* 0x001fca00078e022a */
[----:B------:R-:W5:Y:S01]  /*0120*/  LDG.E R8, desc[UR4][R42.64] ;  /* 0x000000042a087981 */ /* 0x000f62000c1e1900 */
[----:B------:R-:W-:-:S04]  /*0130*/  IMAD.WIDE R24, R11, 0x4, R42 ;  /* 0x000000040b187825 */ /* 0x000fc800078e022a */
[----:B-1----:R-:W-:Y:S01]  /*0140*/  IMAD.WIDE R38, R26, 0x4, R38 ;  /* 0x000000041a267825 */ /* 0x002fe200078e0226 */
[----:B------:R-:W5:Y:S03]  /*0150*/  LDG.E R33, desc[UR4][R24.64] ;  /* 0x0000000418217981 */ /* 0x000f66000c1e1900 */
[C---:B------:R-:W-:Y:S01]  /*0160*/  IMAD.WIDE R28, R11.reuse, 0x4, R24 ;  /* 0x000000040b1c7825 */ /* 0x040fe200078e0218 */
[----:B------:R0:W5:Y:S03]  /*0170*/  LDG.E R9, desc[UR4][R38.64] ;  /* 0x0000000426097981 */ /* 0x000166000c1e1900 */
[C---:B------:R-:W-:Y:S01]  /*0180*/  IMAD.WIDE R40, R11.reuse, 0x4, R38 ;  /* 0x000000040b287825 */ /* 0x040fe200078e0226 */
[----:B------:R-:W5:Y:S03]  /*0190*/  LDG.E R7, desc[UR4][R28.64] ;  /* 0x000000041c077981 */ /* 0x000f66000c1e1900 */
[C---:B------:R-:W-:Y:S01]  /*01a0*/  IMAD.WIDE R22, R11.reuse, 0x4, R28 ;  /* 0x000000040b167825 */ /* 0x040fe200078e021c */
[----:B------:R-:W5:Y:S01]  /*01b0*/  LDG.E R10, desc[UR4][R40.64] ;  /* 0x00000004280a7981 */ /* 0x000f62000c1e1900 */
[----:B0-----:R-:W0:Y:S02]  /*01c0*/  LDC.64 R38, c[0x0][0x398] ;  /* 0x0000e600ff267b82 */ /* 0x001e240000000a00 */
[C---:B------:R-:W-:Y:S01]  /*01d0*/  IMAD.WIDE R36, R11.reuse, 0x4, R40 ;  /* 0x000000040b247825 */ /* 0x040fe200078e0228 */
[----:B------:R1:W5:Y:S03]  /*01e0*/  LDG.E R6, desc[UR4][R22.64] ;  /* 0x0000000416067981 */ /* 0x000366000c1e1900 */
[----:B------:R-:W-:-:S04]  /*01f0*/  IMAD.WIDE R20, R11, 0x4, R22 ;  /* 0x000000040b147825 */ /* 0x000fc800078e0216 */
[C---:B------:R-:W-:Y:S01]  /*0200*/  IMAD.WIDE R12, R11.reuse, 0x4, R36 ;  /* 0x000000040b0c7825 */ /* 0x040fe200078e0224 */
[----:B------:R-:W-:Y:S01]  /*0210*/  BSSY.RECONVERGENT B0, `(.L_x_0) ;  /* 0x000001f000007945 */ /* 0x000fe20003800200 */
[----:B------:R-:W5:Y:S02]  /*0220*/  LDG.E R37, desc[UR4][R36.64] ;  /* 0x0000000424257981 */ /* 0x000f64000c1e1900 */
[C---:B------:R-:W-:Y:S02]  /*0230*/  IMAD.WIDE R18, R11.reuse, 0x4, R20 ;  /* 0x000000040b127825 */ /* 0x040fe400078e0214 */
[----:B------:R-:W5:Y:S02]  /*0240*/  LDG.E R12, desc[UR4][R12.64] ;  /* 0x000000040c0c7981 */ /* 0x000f64000c1e1900 */
[C---:B------:R-:W-:Y:S02]  /*0250*/  IMAD.WIDE R16, R11.reuse, 0x4, R18 ;  /* 0x000000040b107825 */ /* 0x040fe400078e0212 */
[----:B------:R-:W5:Y:S04]  /*0260*/  LDG.E R0, desc[UR4][R18.64] ;  /* 0x0000000412007981 */ /* 0x000f68000c1e1900 */
[----:B------:R-:W5:Y:S01]  /*0270*/  LDG.E R34, desc[UR4][R16.64] ;  /* 0x0000000410227981 */ /* 0x000f62000c1e1900 */
[----:B------:R-:W-:-:S03]  /*0280*/  IMAD.WIDE R14, R11, 0x4, R16 ;  /* 0x000000040b0e7825 */ /* 0x000fc600078e0210 */
[----:B------:R2:W5:Y:S01]  /*0290*/  LDG.E R31, desc[UR4][R20.64] ;  /* 0x00000004141f7981 */ /* 0x000562000c1e1900 */
[----:B------:R-:W-:-:S05]  /*02a0*/  IMAD.WIDE R2, R11, 0x4, R14 ;  /* 0x000000040b027825 */ /* 0x000fca00078e020e */
[----:B------:R3:W5:Y:S01]  /*02b0*/  LDG.E R35, desc[UR4][R2.64] ;  /* 0x0000000402237981 */ /* 0x000762000c1e1900 */
[----:B------:R-:W-:-:S06]  /*02c0*/  IMAD.WIDE R4, R11, 0x4, R2 ;  /* 0x000000040b047825 */ /* 0x000fcc00078e0202 */
[----:B------:R-:W3:Y:S04]  /*02d0*/  LDG.E R5, desc[UR4][R4.64] ;  /* 0x0000000404057981 */ /* 0x000ee8000c1e1900 */
[----:B------:R4:W5:Y:S01]  /*02e0*/  LDG.E R4, desc[UR4][R14.64] ;  /* 0x000000040e047981 */ /* 0x000962000c1e1900 */
[----:B0-----:R-:W-:-:S04]  /*02f0*/  IMAD.WIDE R26, R26, 0x4, R38 ;  /* 0x000000041a1a7825 */ /* 0x001fc800078e0226 */
[----:B------:R-:W-:-:S04]  /*0300*/  IMAD.WIDE R24, R11, 0x4, R26 ;  /* 0x000000040b187825 */ /* 0x000fc800078e021a */
[----:B-1----:R-:W-:-:S04]  /*0310*/  IMAD.WIDE R22, R11, 0x4, R24 ;  /* 0x000000040b167825 */ /* 0x002fc800078e0218 */
[----:B--2---:R-:W-:-:S04]  /*0320*/  IMAD.WIDE R20, R11, 0x4, R22 ;  /* 0x000000040b147825 */ /* 0x004fc800078e0216 */
[----:B---3--:R-:W-:-:S05]  /*0330*/  FADD R2, |R5|, -RZ ;  /* 0x800000ff05027221 */ /* 0x008fca0000000200 */
[----:B------:R-:W-:Y:S01]  /*0340*/  IADD3 R13, PT, PT, R2, -0xd000000, RZ ;  /* 0xf3000000020d7810 */ /* 0x000fe20007ffe0ff */
[----:B------:R4:W0:Y:S03]  /*0350*/  MUFU.RSQ R28, |R5| ;  /* 0x40000005001c7308 */ /* 0x0008260000001400 */
[----:B------:R-:W-:-:S13]  /*0360*/  ISETP.GT.U32.AND P0, PT, R13, 0x727fffff, PT ;  /* 0x727fffff0d00780c */ /* 0x000fda0003f04070 */
[----:B----4-:R-:W-:Y:S05]  /*0370*/  @!P0 BRA `(.L_x_1) ;  /* 0x0000000000108947 */ /* 0x010fea0003800000 */
[----:B------:R-:W-:-:S07]  /*0380*/  MOV R29, 0x3a0 ;  /* 0x000003a0001d7802 */ /* 0x000fce0000000f00 */
[----:B0----5:R-:W-:Y:S05]  /*0390*/  CALL.REL.NOINC `($__internal_0_$__cuda_sm20_sqrt_rn_f32_slowpath) ;  /* 0x0000002c005c7944 */ /* 0x021fea0003c00000 */
[----:B------:R-:W-:Y:S01]  /*03a0*/  MOV R17, R16 ;  /* 0x0000001000117202 */ /* 0x000fe20000000f00 */
[----:B------:R-:W-:Y:S06]  /*03b0*/  BRA `(.L_x_2) ;  /* 0x0000000000107947 */ /* 0x000fec0003800000 */
.L_x_1:
[----:B0-----:R-:W-:Y:S01]  /*03c0*/  FMUL.FTZ R2, |R5|, R28 ;  /* 0x0000001c05027220 */ /* 0x001fe20000410200 */
[----:B------:R-:W-:-:S03]  /*03d0*/  FMUL.FTZ R28, R28, 0.5 ;  /* 0x3f0000001c1c7820 */ /* 0x000fc60000410000 */
[----:B------:R-:W-:-:S04]  /*03e0*/  FFMA R17, -R2, R2, |R5| ;  /* 0x0000000202117223 */ /* 0x000fc80000000505 */
[----:B------:R-:W-:-:S07]  /*03f0*/  FFMA R17, R17, R28, R2 ;  /* 0x0000001c11117223 */ /* 0x000fce0000000002 */
.L_x_2:
[----:B------:R-:W-:Y:S05]  /*0400*/  BSYNC.RECONVERGENT B0 ;  /* 0x0000000000007941 */ /* 0x000fea0003800200 */
.L_x_0:
[----:B------:R-:W0:Y:S01]  /*0410*/  MUFU.RCP R2, R17 ;  /* 0x0000001100027308 */ /* 0x000e220000001000 */
[----:B------:R-:W-:Y:S07]  /*0420*/  BSSY.RECONVERGENT B2, `(.L_x_3) ;  /* 0x000000d000027945 */ /* 0x000fee0003800200 */
[----:B-----5:R-:W1:Y:S01]  /*0430*/  FCHK P0, R12, R17 ;  /* 0x000000110c007302 */ /* 0x020e620000000000 */
[----:B0-----:R-:W-:-:S04]  /*0440*/  FFMA R3, R2, -R17, 1 ;  /* 0x3f80000002037423 */ /* 0x001fc80000000811 */
[----:B------:R-:W-:-:S04]  /*0450*/  FFMA R3, R2, R3, R2 ;  /* 0x0000000302037223 */ /* 0x000fc80000000002 */
[----:B------:R-:W-:-:S04]  /*0460*/  FFMA R2, R12, R3, RZ ;  /* 0x000000030c027223 */ /* 0x000fc800000000ff */
[----:B------:R-:W-:-:S04]  /*0470*/  FFMA R15, R2, -R17, R12 ;  /* 0x80000011020f7223 */ /* 0x000fc8000000000c */
[----:B------:R-:W-:Y:S01]  /*0480*/  FFMA R15, R3, R15, R2 ;  /* 0x0000000f030f7223 */ /* 0x000fe20000000002 */
[----:B-1----:R-:W-:Y:S06]  /*0490*/  @!P0 BRA `(.L_x_4) ;  /* 0x0000000000148947 */ /* 0x002fec0003800000 */
[----:B------:R-:W-:Y:S02]  /*04a0*/  MOV R3, R12 ;  /* 0x0000000c00037202 */ /* 0x000fe40000000f00 */
[----:B------:R-:W-:Y:S02]  /*04b0*/  MOV R2, R17 ;  /* 0x0000001100027202 */ /* 0x000fe40000000f00 */
[----:B------:R-:W-:-:S07]  /*04c0*/  MOV R16, 0x4e0 ;  /* 0x000004e000107802 */ /* 0x000fce0000000f00 */
[----:B------:R-:W-:Y:S05]  /*04d0*/  CALL.REL.NOINC `($__internal_1_$__cuda_sm3x_div_rn_noftz_f32_slowpath) ;  /* 0x0000002c00687944 */ /* 0x000fea0003c00000 */
[----:B------:R-:W-:-:S07]  /*04e0*/  MOV R15, R2 ;  /* 0x00000002000f7202 */ /* 0x000fce0000000f00 */
.L_x_4:
[----:B------:R-:W-:Y:S05]  /*04f0*/  BSYNC.RECONVERGENT B2 ;  /* 0x0000000000027941 */ /* 0x000fea0003800200 */
.L_x_3:
[----:B------:R-:W-:Y:S01]  /*0500*/  FADD R11, |R8|, -RZ ;  /* 0x800000ff080b7221 */ /* 0x000fe20000000200 */
[----:B------:R0:W1:Y:S01]  /*0510*/  MUFU.RSQ R3, |R8| ;  /* 0x4000000800037308 */ /* 0x0000620000001400 */
[----:B------:R-:W-:Y:S03]  /*0520*/  BSSY.RECONVERGENT B0, `(.L_x_5) ;  /* 0x000000d000007945 */ /* 0x000fe60003800200 */
[----:B------:R-:W-:-:S04]  /*0530*/  IADD3 R2, PT, PT, R11, -0xd000000, RZ ;  /* 0xf30000000b027810 */ /* 0x000fc80007ffe0ff */
[----:B------:R-:W-:-:S13]  /*0540*/  ISETP.GT.U32.AND P0, PT, R2, 0x727fffff, PT ;  /* 0x727fffff0200780c */ /* 0x000fda0003f04070 */
[----:B01----:R-:W-:Y:S05]  /*0550*/  @!P0 BRA `(.L_x_6) ;  /* 0x0000000000148947 */ /* 0x003fea0003800000 */
[----:B------:R-:W-:Y:S02]  /*0560*/  MOV R2, R11 ;  /* 0x0000000b00027202 */ /* 0x000fe40000000f00 */
[----:B------:R-:W-:-:S07]  /*0570*/  MOV R29, 0x590 ;  /* 0x00000590001d7802 */ /* 0x000fce0000000f00 */
[----:B------:R-:W-:Y:S05]  /*0580*/  CALL.REL.NOINC `($__internal_0_$__cuda_sm20_sqrt_rn_f32_slowpath) ;  /* 0x0000002800e07944 */ /* 0x000fea0003c00000 */
[----:B------:R-:W-:Y:S01]  /*0590*/  MOV R14, R16 ;  /* 0x00000010000e7202 */ /* 0x000fe20000000f00 */
[----:B------:R-:W-:Y:S06]  /*05a0*/  BRA `(.L_x_7) ;  /* 0x0000000000107947 */ /* 0x000fec0003800000 */
.L_x_6:
[----:B------:R-:W-:Y:S01]  /*05b0*/  FMUL.FTZ R11, |R8|, R3 ;  /* 0x00000003080b7220 */ /* 0x000fe20000410200 */
[----:B------:R-:W-:-:S03]  /*05c0*/  FMUL.FTZ R3, R3, 0.5 ;  /* 0x3f00000003037820 */ /* 0x000fc60000410000 */
[----:B------:R-:W-:-:S04]  /*05d0*/  FFMA R14, -R11, R11, |R8| ;  /* 0x0000000b0b0e7223 */ /* 0x000fc80000000508 */
[----:B------:R-:W-:-:S07]  /*05e0*/  FFMA R14, R14, R3, R11 ;  /* 0x000000030e0e7223 */ /* 0x000fce000000000b */
.L_x_7:
[----:B------:R-:W-:Y:S05]  /*05f0*/  BSYNC.RECONVERGENT B0 ;  /* 0x0000000000007941 */ /* 0x000fea0003800200 */
.L_x_5:
[----:B------:R-:W0:Y:S01]  /*0600*/  MUFU.RCP R3, R14 ;  /* 0x0000000e00037308 */ /* 0x000e220000001000 */
[----:B------:R-:W-:Y:S07]  /*0610*/  BSSY.RECONVERGENT B2, `(.L_x_8) ;  /* 0x000000d000027945 */ /* 0x000fee0003800200 */
[----:B------:R-:W1:Y:S01]  /*0620*/  FCHK P0, R9, R14 ;  /* 0x0000000e09007302 */ /* 0x000e620000000000 */
        /* <DEDUP_REMOVED lines=11> */
.L_x_9:
[----:B------:R-:W-:Y:S05]  /*06e0*/  BSYNC.RECONVERGENT B2 ;  /* 0x0000000000027941 */ /* 0x000fea0003800200 */
.L_x_8:
        /* <DEDUP_REMOVED lines=11> */
.L_x_11:
[----:B------:R-:W-:Y:S01]  /*07a0*/  FMUL.FTZ R16, |R7|, R2 ;  /* 0x0000000207107220 */ /* 0x000fe20000410200 */
[----:B------:R-:W-:-:S03]  /*07b0*/  FMUL.FTZ R2, R2, 0.5 ;  /* 0x3f00000002027820 */ /* 0x000fc60000410000 */
[----:B------:R-:W-:-:S04]  /*07c0*/  FFMA R13, -R16, R16, |R7| ;  /* 0x00000010100d7223 */ /* 0x000fc80000000507 */
[----:B------:R-:W-:-:S07]  /*07d0*/  FFMA R13, R13, R2, R16 ;  /* 0x000000020d0d7223 */ /* 0x000fce0000000010 */
.L_x_12:
[----:B------:R-:W-:Y:S05]  /*07e0*/  BSYNC.RECONVERGENT B0 ;  /* 0x0000000000007941 */ /* 0x000fea0003800200 */
.L_x_10:
        /* <DEDUP_REMOVED lines=14> */
.L_x_14:
[----:B------:R-:W-:Y:S05]  /*08d0*/  BSYNC.RECONVERGENT B2 ;  /* 0x0000000000027941 */ /* 0x000fea0003800200 */
.L_x_13:
        /* <DEDUP_REMOVED lines=11> */
.L_x_16:
[----:B------:R-:W-:Y:S01]  /*0990*/  FMUL.FTZ R9, |R0|, R3 ;  /* 0x0000000300097220 */ /* 0x000fe20000410200 */
[----:B------:R-:W-:-:S03]  /*09a0*/  FMUL.FTZ R3, R3, 0.5 ;  /* 0x3f00000003037820 */ /* 0x000fc60000410000 */
[----:B------:R-:W-:-:S04]  /*09b0*/  FFMA R10, -R9, R9, |R0| ;  /* 0x00000009090a7223 */ /* 0x000fc80000000500 */
[----:B------:R-:W-:-:S07]  /*09c0*/  FFMA R10, R10, R3, R9 ;  /* 0x000000030a0a7223 */ /* 0x000fce0000000009 */
.L_x_17:
[----:B------:R-:W-:Y:S05]  /*09d0*/  BSYNC.RECONVERGENT B0 ;  /* 0x0000000000007941 */ /* 0x000fea0003800200 */
.L_x_15:
        /* <DEDUP_REMOVED lines=14> */
.L_x_19:
[----:B------:R-:W-:Y:S05]  /*0ac0*/  BSYNC.RECONVERGENT B2 ;  /* 0x0000000000027941 */ /* 0x000fea0003800200 */
.L_x_18:
[----:B------:R-:W-:Y:S01]  /*0ad0*/  FMUL R16, R17, R17 ;  /* 0x0000001111107220 */ /* 0x000fe20000400000 */
[----:B------:R-:W-:Y:S03]  /*0ae0*/  BSSY.RECONVERGENT B2, `(.L_x_20) ;  /* 0x000000e000027945 */ /* 0x000fe60003800200 */
[----:B------:R-:W0:Y:S08]  /*0af0*/  MUFU.RCP R2, R16 ;  /* 0x0000001000027308 */ /* 0x000e300000001000 */
[----:B------:R-:W1:Y:S01]  /*0b00*/  FCHK P0, R5, R16 ;  /* 0x0000001005007302 */ /* 0x000e620000000000 */
[----:B0-----:R-:W-:-:S04]  /*0b10*/  FFMA R3, -R16, R2, 1 ;  /* 0x3f80000010037423 */ /* 0x001fc80000000102 */
[----:B------:R-:W-:-:S04]  /*0b20*/  FFMA R2, R2, R3, R2 ;  /* 0x0000000302027223 */ /* 0x000fc80000000002 */
[----:B------:R-:W-:-:S04]  /*0b30*/  FFMA R3, R5, R2, RZ ;  /* 0x0000000205037223 */ /* 0x000fc800000000ff */
[----:B------:R-:W-:-:S04]  /*0b40*/  FFMA R32, -R16, R3, R5 ;  /* 0x0000000310207223 */ /* 0x000fc80000000105 */
[----:B------:R-:W-:Y:S01]  /*0b50*/  FFMA R32, R2, R32, R3 ;  /* 0x0000002002207223 */ /* 0x000fe20000000003 */
[----:B-1----:R-:W-:Y:S06]  /*0b60*/  @!P0 BRA `(.L_x_21) ;  /* 0x0000000000148947 */ /* 0x002fec0003800000 */
[----:B------:R-:W-:Y:S02]  /*0b70*/  MOV R2, R16 ;  /* 0x0000001000027202 */ /* 0x000fe40000000f00 */
[----:B------:R-:W-:Y:S02]  /*0b80*/  MOV R3, R5 ;  /* 0x0000000500037202 */ /* 0x000fe40000000f00 */
[----:B------:R-:W-:-:S07]  /*0b90*/  MOV R16, 0xbb0 ;  /* 0x00000bb000107802 */ /* 0x000fce0000000f00 */
[----:B------:R-:W-:Y:S05]  /*0ba0*/  CALL.REL.NOINC `($__internal_1_$__cuda_sm3x_div_rn_noftz_f32_slowpath) ;  /* 0x0000002400b47944 */ /* 0x000fea0003c00000 */
[----:B------:R-:W-:-:S07]  /*0bb0*/  MOV R32, R2 ;  /* 0x0000000200207202 */ /* 0x000fce0000000f00 */
.L_x_21:
[----:B------:R-:W-:Y:S05]  /*0bc0*/  BSYNC.RECONVERGENT B2 ;  /* 0x0000000000027941 */ /* 0x000fea0003800200 */
.L_x_20:
        /* <DEDUP_REMOVED lines=15> */
.L_x_23:
[----:B------:R-:W-:Y:S05]  /*0cc0*/  BSYNC.RECONVERGENT B2 ;  /* 0x0000000000027941 */ /* 0x000fea0003800200 */
.L_x_22:
        /* <DEDUP_REMOVED lines=15> */
.L_x_25:
[----:B------:R-:W-:Y:S05]  /*0dc0*/  BSYNC.RECONVERGENT B2 ;  /* 0x0000000000027941 */ /* 0x000fea0003800200 */
.L_x_24:
        /* <DEDUP_REMOVED lines=15> */
.L_x_27:
[----:B------:R-:W-:Y:S05]  /*0ec0*/  BSYNC.RECONVERGENT B2 ;  /* 0x0000000000027941 */ /* 0x000fea0003800200 */
.L_x_26:
        /* <DEDUP_REMOVED lines=15> */
.L_x_29:
[----:B------:R-:W-:Y:S05]  /*0fc0*/  BSYNC.RECONVERGENT B2 ;  /* 0x0000000000027941 */ /* 0x000fea0003800200 */
.L_x_28:
        /* <DEDUP_REMOVED lines=15> */
.L_x_31:
[----:B------:R-:W-:Y:S05]  /*10c0*/  BSYNC.RECONVERGENT B2 ;  /* 0x0000000000027941 */ /* 0x000fea0003800200 */
.L_x_30:
        /* <DEDUP_REMOVED lines=15> */
.L_x_33:
[----:B------:R-:W-:Y:S05]  /*11c0*/  BSYNC.RECONVERGENT B2 ;  /* 0x0000000000027941 */ /* 0x000fea0003800200 */
.L_x_32:
        /* <DEDUP_REMOVED lines=15> */
.L_x_35:
[----:B------:R-:W-:Y:S05]  /*12c0*/  BSYNC.RECONVERGENT B2 ;  /* 0x0000000000027941 */ /* 0x000fea0003800200 */
.L_x_34:
        /* <DEDUP_REMOVED lines=15> */
.L_x_37:
[----:B------:R-:W-:Y:S05]  /*13c0*/  BSYNC.RECONVERGENT B2 ;  /* 0x0000000000027941 */ /* 0x000fea0003800200 */
.L_x_36:
        /* <DEDUP_REMOVED lines=15> */
.L_x_39:
[----:B------:R-:W-:Y:S05]  /*14c0*/  BSYNC.RECONVERGENT B2 ;  /* 0x0000000000027941 */ /* 0x000fea0003800200 */
.L_x_38:
[----:B------:R-:W-:Y:S01]  /*14d0*/  FMNMX R31, RZ, |R5|, !PT ;  /* 0x40000005ff1f7209 */ /* 0x000fe20007800000 */
[----:B------:R-:W-:Y:S01]  /*14e0*/  HFMA2 R29, -RZ, RZ, 1.62890625, 0.2076416015625 ;  /* 0x3e8432a5ff1d7431 */ /* 0x000fe200000001ff */
[----:B------:R-:W-:Y:S01]  /*14f0*/  FMNMX R3, RZ, |R32|, !PT ;  /* 0x40000020ff037209 */ /* 0x000fe20007800000 */
[----:B------:R-:W-:Y:S01]  /*1500*/  BSSY.RECONVERGENT B2, `(.L_x_40) ;  /* 0x000001c000027945 */ /* 0x000fe20003800200 */
[CC--:B------:R-:W-:Y:S02]  /*1510*/  FSETP.GT.AND P0, PT, |R8|.reuse, R31.reuse, PT ;  /* 0x0000001f0800720b */ /* 0x0c0fe40003f04200 */
[----:B------:R-:W-:Y:S02]  /*1520*/  MOV R2, 0x4077def6 ;  /* 0x4077def600027802 */ /* 0x000fe40000000f00 */
[----:B------:R-:W-:-:S03]  /*1530*/  FSEL R31, |R8|, R31, P0 ;  /* 0x0000001f081f7208 */ /* 0x000fc60000000200 */
[----:B------:R-:W-:Y:S01]  /*1540*/  FFMA R2, R29, -R2, 1 ;  /* 0x3f8000001d027423 */ /* 0x000fe20000000802 */
[----:B------:R-:W-:-:S03]  /*1550*/  FSETP.GT.AND P0, PT, |R4|, R31, PT ;  /* 0x0000001f0400720b */ /* 0x000fc60003f04200 */
[----:B------:R-:W-:Y:S01]  /*1560*/  FFMA R2, R2, R29, 0.25819888710975646973 ;  /* 0x3e8432a502027423 */ /* 0x000fe2000000001d */
[----:B------:R-:W-:-:S04]  /*1570*/  FSEL R0, |R4|, R31, P0 ;  /* 0x0000001f04007208 */ /* 0x000fc80000000200 */
[----:B------:R-:W-:-:S04]  /*1580*/  FSETP.GT.AND P0, PT, |R7|, R0, PT ;  /* 0x000000000700720b */ /* 0x000fc80003f04200 */
[----:B------:R-:W-:Y:S02]  /*1590*/  FSEL R19, |R7|, R0, P0 ;  /* 0x0000000007137208 */ /* 0x000fe40000000200 */
[----:B------:R-:W-:Y:S02]  /*15a0*/  FSETP.GT.AND P0, PT, |R34|, R3, PT ;  /* 0x000000032200720b */ /* 0x000fe40003f04200 */
[----:B------:R-:W-:Y:S02]  /*15b0*/  FSETP.GT.AND P1, PT, |R38|, R19, PT ;  /* 0x000000132600720b */ /* 0x000fe40003f24200 */
[----:B------:R-:W-:Y:S02]  /*15c0*/  FSEL R0, |R34|, R3, P0 ;  /* 0x0000000322007208 */ /* 0x000fe40000000200 */
[----:B------:R-:W-:Y:S02]  /*15d0*/  FSEL R19, |R38|, R19, P1 ;  /* 0x0000001326137208 */ /* 0x000fe40000800200 */
[----:B------:R-:W-:-:S02]  /*15e0*/  FSETP.GT.AND P0, PT, |R33|, R0, PT ;  /* 0x000000002100720b */ /* 0x000fc40003f04200 */
[CC--:B------:R-:W-:Y:S02]  /*15f0*/  FSETP.GT.AND P1, PT, |R6|.reuse, R19.reuse, PT ;  /* 0x000000130600720b */ /* 0x0c0fe40003f24200 */
[----:B------:R-:W-:Y:S02]  /*1600*/  FSEL R35, |R33|, R0, P0 ;  /* 0x0000000021237208 */ /* 0x000fe40000000200 */
[----:B------:R-:W-:Y:S02]  /*1610*/  FSEL R3, |R6|, R19, P1 ;  /* 0x0000001306037208 */ /* 0x000fe40000800200 */
[----:B------:R-:W-:-:S03]  /*1620*/  FSETP.GT.AND P0, PT, |R36|, R35, PT ;  /* 0x000000232400720b */ /* 0x000fc60003f04200 */
[----:B------:R-:W-:Y:S01]  /*1630*/  FFMA R0, R3, R2, RZ ;  /* 0x0000000203007223 */ /* 0x000fe200000000ff */
[----:B------:R-:W-:Y:S02]  /*1640*/  FSEL R35, |R36|, R35, P0 ;  /* 0x0000002324237208 */ /* 0x000fe40000000200 */
[----:B------:R-:W0:Y:S01]  /*1650*/  FCHK P1, R3, 3.8729834556579589844 ;  /* 0x4077def603007902 */ /* 0x000e220000020000 */
[----:B------:R-:W-:-:S04]  /*1660*/  FFMA R19, R0, -3.8729834556579589844, R3 ;  /* 0xc077def600137823 */ /* 0x000fc80000000003 */
[----:B------:R-:W-:Y:S01]  /*1670*/  FFMA R2, R2, R19, R0 ;  /* 0x0000001302027223 */ /* 0x000fe20000000000 */
[----:B0-----:R-:W-:Y:S06]  /*1680*/  @!P1 BRA `(.L_x_41) ;  /* 0x00000000000c9947 */ /* 0x001fec0003800000 */
[----:B------:R-:W-:Y:S02]  /*1690*/  MOV R2, 0x4077def6 ;  /* 0x4077def600027802 */ /* 0x000fe40000000f00 */
[----:B------:R-:W-:-:S07]  /*16a0*/  MOV R16, 0x16c0 ;  /* 0x000016c000107802 */ /* 0x000fce0000000f00 */
[----:B------:R-:W-:Y:S05]  /*16b0*/  CALL.REL.NOINC `($__internal_1_$__cuda_sm3x_div_rn_noftz_f32_slowpath) ;  /* 0x0000001800f07944 */ /* 0x000fea0003c00000 */
.L_x_41:
[----:B------:R-:W-:Y:S05]  /*16c0*/  BSYNC.RECONVERGENT B2 ;  /* 0x0000000000027941 */ /* 0x000fea0003800200 */
.L_x_40:
[----:B------:R-:W-:Y:S01]  /*16d0*/  FMNMX R3, R35, 2.0000000233721948462e-07, !PT ;  /* 0x3456bf9523037809 */ /* 0x000fe20007800000 */
[----:B------:R-:W-:Y:S03]  /*16e0*/  BSSY.RECONVERGENT B2, `(.L_x_42) ;  /* 0x0000017000027945 */ /* 0x000fe60003800200 */
[----:B------:R-:W-:-:S04]  /*16f0*/  FSETP.GEU.AND P0, PT, R3, R2, PT ;  /* 0x000000020300720b */ /* 0x000fc80003f0e000 */
[----:B------:R-:W-:Y:S01]  /*1700*/  FSEL R0, R2, R3, !P0 ;  /* 0x0000000302007208 */ /* 0x000fe20004000000 */
[----:B------:R-:W-:Y:S01]  /*1710*/  FADD R2, R35, R2 ;  /* 0x0000000223027221 */ /* 0x000fe20000000000 */
[----:B------:R-:W-:Y:S02]  /*1720*/  FSETP.GEU.AND P0, PT, R31, |R7|, PT ;  /* 0x400000071f00720b */ /* 0x000fe40003f0e000 */
[----:B------:R-:W0:Y:S02]  /*1730*/  MUFU.RCP R19, R0 ;  /* 0x0000000000137308 */ /* 0x000e240000001000 */
[----:B------:R-:W-:Y:S01]  /*1740*/  FSEL R3, |R7|, R31, !P0 ;  /* 0x0000001f07037208 */ /* 0x000fe20004000200 */
[C---:B------:R-:W-:Y:S01]  /*1750*/  FMUL R31, R2.reuse, 2.0000000233721948462e-07 ;  /* 0x3456bf95021f7820 */ /* 0x040fe20000400000 */
[----:B------:R-:W-:-:S03]  /*1760*/  FSETP.GT.AND P0, PT, R2, 1, PT ;  /* 0x3f8000000200780b */ /* 0x000fc60003f04000 */
[----:B------:R-:W-:Y:S01]  /*1770*/  FMUL R3, R3, R3 ;  /* 0x0000000303037220 */ /* 0x000fe20000400000 */
[----:B------:R-:W-:-:S04]  /*1780*/  FSEL R31, R31, 2.0000000233721948462e-07, P0 ;  /* 0x3456bf951f1f7808 */ /* 0x000fc80000000000 */
[----:B------:R-:W-:-:S04]  /*1790*/  FSETP.GEU.AND P1, PT, |R32|, R31, PT ;  /* 0x0000001f2000720b */ /* 0x000fc80003f2e200 */
[----:B------:R-:W1:Y:S01]  /*17a0*/  FCHK P0, R3, R0 ;  /* 0x0000000003007302 */ /* 0x000e620000000000 */
[----:B0-----:R-:W-:Y:S01]  /*17b0*/  FFMA R16, -R0, R19, 1 ;  /* 0x3f80000000107423 */ /* 0x001fe20000000113 */
[----:B------:R-:W-:-:S03]  /*17c0*/  FSEL R32, R31, |R32|, !P1 ;  /* 0x400000201f207208 */ /* 0x000fc60004800000 */
[----:B------:R-:W-:-:S04]  /*17d0*/  FFMA R16, R19, R16, R19 ;  /* 0x0000001013107223 */ /* 0x000fc80000000013 */
[----:B------:R-:W-:-:S04]  /*17e0*/  FFMA R19, R3, R16, RZ ;  /* 0x0000001003137223 */ /* 0x000fc800000000ff */
[----:B------:R-:W-:-:S04]  /*17f0*/  FFMA R2, -R0, R19, R3 ;  /* 0x0000001300027223 */ /* 0x000fc80000000103 */
[----:B------:R-:W-:Y:S01]  /*1800*/  FFMA R2, R16, R2, R19 ;  /* 0x0000000210027223 */ /* 0x000fe20000000013 */
[----:B-1----:R-:W-:Y:S06]  /*1810*/  @!P0 BRA `(.L_x_43) ;  /* 0x00000000000c8947 */ /* 0x002fec0003800000 */
[----:B------:R-:W-:Y:S02]  /*1820*/  MOV R2, R0 ;  /* 0x0000000000027202 */ /* 0x000fe40000000f00 */
[----:B------:R-:W-:-:S07]  /*1830*/  MOV R16, 0x1850 ;  /* 0x0000185000107802 */ /* 0x000fce0000000f00 */
[----:B------:R-:W-:Y:S05]  /*1840*/  CALL.REL.NOINC `($__internal_1_$__cuda_sm3x_div_rn_noftz_f32_slowpath) ;  /* 0x00000018008c7944 */ /* 0x000fea0003c00000 */
.L_x_43:
[----:B------:R-:W-:Y:S05]  /*1850*/  BSYNC.RECONVERGENT B2 ;  /* 0x0000000000027941 */ /* 0x000fea0003800200 */
.L_x_42:
[----:B------:R-:W-:Y:S01]  /*1860*/  FSETP.GEU.AND P0, PT, R32, R2, PT ;  /* 0x000000022000720b */ /* 0x000fe20003f0e000 */
[----:B------:R-:W-:Y:S01]  /*1870*/  FMUL R3, R5, R5 ;  /* 0x0000000505037220 */ /* 0x000fe20000400000 */
[----:B------:R-:W-:Y:S02]  /*1880*/  BSSY.RECONVERGENT B2, `(.L_x_44) ;  /* 0x000000e000027945 */ /* 0x000fe40003800200 */
[----:B------:R-:W-:-:S04]  /*1890*/  FSEL R32, R2, R32, !P0 ;  /* 0x0000002002207208 */ /* 0x000fc80004000000 */
        /* <DEDUP_REMOVED lines=11> */
[----:B------:R-:W-:-:S07]  /*1950*/  MOV R19, R2 ;  /* 0x0000000200137202 */ /* 0x000fce0000000f00 */
.L_x_45:
[----:B------:R-:W-:Y:S05]  /*1960*/  BSYNC.RECONVERGENT B2 ;  /* 0x0000000000027941 */ /* 0x000fea0003800200 */
.L_x_44:
[----:B------:R-:W0:Y:S01]  /*1970*/  MUFU.RCP R3, R32 ;  /* 0x0000002000037308 */ /* 0x000e220000001000 */
[----:B------:R-:W-:Y:S01]  /*1980*/  FMUL R29, R8, R8 ;  /* 0x00000008081d7220 */ /* 0x000fe20000400000 */
[----:B------:R-:W-:Y:S01]  /*1990*/  BSSY.RECONVERGENT B2, `(.L_x_46) ;  /* 0x000000e000027945 */ /* 0x000fe20003800200 */
[----:B------:R-:W-:-:S05]  /*19a0*/  FADD R34, -R19, R34 ;  /* 0x0000002213227221 */ /* 0x000fca0000000100 */
        /* <DEDUP_REMOVED lines=12> */
.L_x_47:
[----:B------:R-:W-:Y:S05]  /*1a70*/  BSYNC.RECONVERGENT B2 ;  /* 0x0000000000027941 */ /* 0x000fea0003800200 */
.L_x_46:
        /* <DEDUP_REMOVED lines=16> */
.L_x_49:
[----:B------:R-:W-:Y:S05]  /*1b80*/  BSYNC.RECONVERGENT B2 ;  /* 0x0000000000027941 */ /* 0x000fea0003800200 */
.L_x_48:
[----:B------:R-:W0:Y:S01]  /*1b90*/  MUFU.RCP R19, R32 ;  /* 0x0000002000137308 */ /* 0x000e220000001000 */
[----:B------:R-:W-:Y:S01]  /*1ba0*/  BSSY.RECONVERGENT B2, `(.L_x_50) ;  /* 0x000000e000027945 */ /* 0x000fe20003800200 */
[----:B------:R-:W-:-:S06]  /*1bb0*/  FADD R36, -R3, R36 ;  /* 0x0000002403247221 */ /* 0x000fcc0000000100 */
        /* <DEDUP_REMOVED lines=12> */
.L_x_51:
[----:B------:R-:W-:Y:S05]  /*1c80*/  BSYNC.RECONVERGENT B2 ;  /* 0x0000000000027941 */ /* 0x000fea0003800200 */
.L_x_50:
[----:B------:R-:W0:Y:S01]  /*1c90*/  MUFU.RCP R19, R0 ;  /* 0x0000000000137308 */ /* 0x000e220000001000 */
[C---:B------:R-:W-:Y:S01]  /*1ca0*/  FFMA R4, -R35.reuse, R8, R4 ;  /* 0x0000000823047223 */ /* 0x040fe20000000104 */
[----:B------:R-:W-:Y:S01]  /*1cb0*/  FFMA R5, -R35, R7, R38 ;  /* 0x0000000723057223 */ /* 0x000fe20000000126 */
[----:B------:R-:W-:Y:S01]  /*1cc0*/  FSETP.GEU.AND P1, PT, |R34|, R31, PT ;  /* 0x0000001f2200720b */ /* 0x000fe20003f2e200 */
[----:B------:R-:W-:Y:S02]  /*1cd0*/  BSSY.RECONVERGENT B2, `(.L_x_52) ;  /* 0x0000011000027945 */ /* 0x000fe40003800200 */
[----:B------:R-:W-:Y:S02]  /*1ce0*/  FMNMX R2, RZ, |R4|, !PT ;  /* 0x40000004ff027209 */ /* 0x000fe40007800000 */
[----:B------:R-:W-:Y:S02]  /*1cf0*/  FSEL R34, R31, |R34|, !P1 ;  /* 0x400000221f227208 */ /* 0x000fe40004800000 */
[----:B------:R-:W-:-:S04]  /*1d00*/  FSETP.GEU.AND P0, PT, R2, |R5|, PT ;  /* 0x400000050200720b */ /* 0x000fc80003f0e000 */
[----:B------:R-:W-:Y:S01]  /*1d10*/  FSEL R3, |R5|, R2, !P0 ;  /* 0x0000000205037208 */ /* 0x000fe20004000200 */
[----:B0-----:R-:W-:-:S04]  /*1d20*/  FFMA R16, -R0, R19, 1 ;  /* 0x3f80000000107423 */ /* 0x001fc80000000113 */
[----:B------:R-:W-:Y:S01]  /*1d30*/  FFMA R2, R19, R16, R19 ;  /* 0x0000001013027223 */ /* 0x000fe20000000013 */
[----:B------:R-:W-:-:S04]  /*1d40*/  FMUL R19, R3, R3 ;  /* 0x0000000303137220 */ /* 0x000fc80000400000 */
[----:B------:R-:W0:Y:S01]  /*1d50*/  FCHK P0, R19, R0 ;  /* 0x0000000013007302 */ /* 0x000e220000000000 */
[----:B------:R-:W-:-:S04]  /*1d60*/  FFMA R3, R2, R19, RZ ;  /* 0x0000001302037223 */ /* 0x000fc800000000ff */
[----:B------:R-:W-:-:S04]  /*1d70*/  FFMA R16, -R0, R3, R19 ;  /* 0x0000000300107223 */ /* 0x000fc80000000113 */
[----:B------:R-:W-:Y:S01]  /*1d80*/  FFMA R2, R2, R16, R3 ;  /* 0x0000001002027223 */ /* 0x000fe20000000003 */
[----:B0-----:R-:W-:Y:S06]  /*1d90*/  @!P0 BRA `(.L_x_53) ;  /* 0x0000000000108947 */ /* 0x001fec0003800000 */
[----:B------:R-:W-:Y:S02]  /*1da0*/  MOV R3, R19 ;  /* 0x0000001300037202 */ /* 0x000fe40000000f00 */
[----:B------:R-:W-:Y:S02]  /*1db0*/  MOV R2, R0 ;  /* 0x0000000000027202 */ /* 0x000fe40000000f00 */
[----:B------:R-:W-:-:S07]  /*1dc0*/  MOV R16, 0x1de0 ;  /* 0x00001de000107802 */ /* 0x000fce0000000f00 */
[----:B------:R-:W-:Y:S05]  /*1dd0*/  CALL.REL.NOINC `($__internal_1_$__cuda_sm3x_div_rn_noftz_f32_slowpath) ;  /* 0x0000001400287944 */ /* 0x000fea0003c00000 */
.L_x_53:
[----:B------:R-:W-:Y:S05]  /*1de0*/  BSYNC.RECONVERGENT B2 ;  /* 0x0000000000027941 */ /* 0x000fea0003800200 */
.L_x_52:
        /* <DEDUP_REMOVED lines=16> */
.L_x_55:
[----:B------:R-:W-:Y:S05]  /*1ef0*/  BSYNC.RECONVERGENT B2 ;  /* 0x0000000000027941 */ /* 0x000fea0003800200 */
.L_x_54:
[----:B------:R-:W0:Y:S01]  /*1f00*/  MUFU.RCP R3, R34 ;  /* 0x0000002200037308 */ /* 0x000e220000001000 */
[----:B------:R-:W-:Y:S01]  /*1f10*/  FMUL R19, R5, R5 ;  /* 0x0000000505137220 */ /* 0x000fe20000400000 */
[----:B------:R-:W-:Y:S01]  /*1f20*/  BSSY.RECONVERGENT B2, `(.L_x_56) ;  /* 0x000000d000027945 */ /* 0x000fe20003800200 */
[----:B------:R-:W-:-:S05]  /*1f30*/  FADD R38, R33, -R38 ;  /* 0x8000002621267221 */ /* 0x000fca0000000000 */
        /* <DEDUP_REMOVED lines=11> */
.L_x_57:
[----:B------:R-:W-:Y:S05]  /*1ff0*/  BSYNC.RECONVERGENT B2 ;  /* 0x0000000000027941 */ /* 0x000fea0003800200 */
.L_x_56:
[----:B------:R-:W0:Y:S01]  /*2000*/  MUFU.RCP R33, R32 ;  /* 0x0000002000217308 */ /* 0x000e220000001000 */
[----:B------:R-:W-:Y:S01]  /*2010*/  BSSY.RECONVERGENT B2, `(.L_x_58) ;  /* 0x000000e000027945 */ /* 0x000fe20003800200 */
[----:B------:R-:W-:-:S06]  /*2020*/  FADD R36, R36, -R2 ;  /* 0x8000000224247221 */ /* 0x000fcc0000000000 */
        /* <DEDUP_REMOVED lines=12> */
.L_x_59:
[----:B------:R-:W-:Y:S05]  /*20f0*/  BSYNC.RECONVERGENT B2 ;  /* 0x0000000000027941 */ /* 0x000fea0003800200 */
.L_x_58:
[----:B------:R-:W0:Y:S01]  /*2100*/  MUFU.RCP R3, R34 ;  /* 0x0000002200037308 */ /* 0x000e220000001000 */
[----:B------:R-:W-:Y:S07]  /*2110*/  BSSY.RECONVERGENT B2, `(.L_x_60) ;  /* 0x000000d000027945 */ /* 0x000fee0003800200 */
        /* <DEDUP_REMOVED lines=12> */
.L_x_61:
[----:B------:R-:W-:Y:S05]  /*21e0*/  BSYNC.RECONVERGENT B2 ;  /* 0x0000000000027941 */ /* 0x000fea0003800200 */
.L_x_60:
[----:B------:R-:W0:Y:S01]  /*21f0*/  MUFU.RCP R19, R0 ;  /* 0x0000000000137308 */ /* 0x000e220000001000 */
[----:B------:R-:W-:Y:S01]  /*2200*/  FFMA R4, -R33, R7, R6 ;  /* 0x0000000721047223 */ /* 0x000fe20000000106 */
[----:B------:R-:W-:Y:S01]  /*2210*/  FSETP.GEU.AND P1, PT, |R38|, R31, PT ;  /* 0x0000001f2600720b */ /* 0x000fe20003f2e200 */
[----:B------:R-:W-:Y:S02]  /*2220*/  BSSY.RECONVERGENT B2, `(.L_x_62) ;  /* 0x0000010000027945 */ /* 0x000fe40003800200 */
[----:B------:R-:W-:Y:S01]  /*2230*/  FFMA R4, R5, -R8, R4 ;  /* 0x8000000805047223 */ /* 0x000fe20000000004 */
[----:B------:R-:W-:-:S04]  /*2240*/  FSEL R37, R31, |R38|, !P1 ;  /* 0x400000261f257208 */ /* 0x000fc80004800000 */
[----:B------:R-:W-:Y:S01]  /*2250*/  FMNMX R3, RZ, |R4|, !PT ;  /* 0x40000004ff037209 */ /* 0x000fe20007800000 */
        /* <DEDUP_REMOVED lines=12> */
.L_x_63:
[----:B------:R-:W-:Y:S05]  /*2320*/  BSYNC.RECONVERGENT B2 ;  /* 0x0000000000027941 */ /* 0x000fea0003800200 */
.L_x_62:
        /* <DEDUP_REMOVED lines=16> */
.L_x_65:
[----:B------:R-:W-:Y:S05]  /*2430*/  BSYNC.RECONVERGENT B2 ;  /* 0x0000000000027941 */ /* 0x000fea0003800200 */
.L_x_64:
        /* <DEDUP_REMOVED lines=15> */
.L_x_67:
[----:B------:R-:W-:Y:S05]  /*2530*/  BSYNC.RECONVERGENT B2 ;  /* 0x0000000000027941 */ /* 0x000fea0003800200 */
.L_x_66:
        /* <DEDUP_REMOVED lines=14> */
.L_x_69:
[----:B------:R-:W-:Y:S05]  /*2620*/  BSYNC.RECONVERGENT B2 ;  /* 0x0000000000027941 */ /* 0x000fea0003800200 */
.L_x_68:
        /* <DEDUP_REMOVED lines=14> */
.L_x_71:
[----:B------:R-:W-:Y:S05]  /*2710*/  BSYNC.RECONVERGENT B2 ;  /* 0x0000000000027941 */ /* 0x000fea0003800200 */
.L_x_70:
[----:B------:R-:W0:Y:S01]  /*2720*/  MUFU.RCP R3, R0 ;  /* 0x0000000000037308 */ /* 0x000e220000001000 */
[----:B------:R-:W-:Y:S01]  /*2730*/  FSETP.GEU.AND P1, PT, |R36|, R31, PT ;  /* 0x0000001f2400720b */ /* 0x000fe20003f2e200 */
[----:B------:R-:W-:Y:S03]  /*2740*/  BSSY.RECONVERGENT B2, `(.L_x_72) ;  /* 0x000000d000027945 */ /* 0x000fe60003800200 */
[----:B------:R-:W-:-:S03]  /*2750*/  FSEL R31, R31, |R36|, !P1 ;  /* 0x400000241f1f7208 */ /* 0x000fc60004800000 */
[----:B------:R-:W1:Y:S01]  /*2760*/  FCHK P0, RZ, R0 ;  /* 0x00000000ff007302 */ /* 0x000e620000000000 */
[----:B0-----:R-:W-:-:S04]  /*2770*/  FFMA R2, -R0, R3, 1 ;  /* 0x3f80000000027423 */ /* 0x001fc80000000103 */
[----:B------:R-:W-:-:S04]  /*2780*/  FFMA R4, R3, R2, R3 ;  /* 0x0000000203047223 */ /* 0x000fc80000000003 */
[----:B------:R-:W-:-:S04]  /*2790*/  FFMA R3, RZ, R4, RZ ;  /* 0x00000004ff037223 */ /* 0x000fc800000000ff */
[----:B------:R-:W-:-:S04]  /*27a0*/  FFMA R2, -R0, R3, RZ ;  /* 0x0000000300027223 */ /* 0x000fc800000001ff */
[----:B------:R-:W-:Y:S01]  /*27b0*/  FFMA R2, R4, R2, R3 ;  /* 0x0000000204027223 */ /* 0x000fe20000000003 */
[----:B-1----:R-:W-:Y:S06]  /*27c0*/  @!P0 BRA `(.L_x_73) ;  /* 0x0000000000108947 */ /* 0x002fec0003800000 */
[----:B------:R-:W-:Y:S01]  /*27d0*/  HFMA2 R3, -RZ, RZ, 0, 0 ;  /* 0x00000000ff037431 */ /* 0x000fe200000001ff */
[----:B------:R-:W-:Y:S02]  /*27e0*/  MOV R2, R0 ;  /* 0x0000000000027202 */ /* 0x000fe40000000f00 */
[----:B------:R-:W-:-:S07]  /*27f0*/  MOV R16, 0x2810 ;  /* 0x0000281000107802 */ /* 0x000fce0000000f00 */
[----:B------:R-:W-:Y:S05]  /*2800*/  CALL.REL.NOINC `($__internal_1_$__cuda_sm3x_div_rn_noftz_f32_slowpath) ;  /* 0x00000008009c7944 */ /* 0x000fea0003c00000 */
.L_x_73:
[----:B------:R-:W-:Y:S05]  /*2810*/  BSYNC.RECONVERGENT B2 ;  /* 0x0000000000027941 */ /* 0x000fea0003800200 */
.L_x_72:
[----:B------:R-:W0:Y:S01]  /*2820*/  MUFU.RCP R3, R32 ;  /* 0x0000002000037308 */ /* 0x000e220000001000 */
[----:B------:R-:W-:Y:S01]  /*2830*/  FSETP.GEU.AND P1, PT, R31, R2, PT ;  /* 0x000000021f00720b */ /* 0x000fe20003f2e000 */
[----:B------:R-:W-:Y:S03]  /*2840*/  BSSY.RECONVERGENT B2, `(.L_x_74) ;  /* 0x000000e000027945 */ /* 0x000fe60003800200 */
[----:B------:R-:W-:-:S03]  /*2850*/  FSEL R31, R2, R31, !P1 ;  /* 0x0000001f021f7208 */ /* 0x000fc60004800000 */
        /* <DEDUP_REMOVED lines=12> */
.L_x_75:
[----:B------:R-:W-:Y:S05]  /*2920*/  BSYNC.RECONVERGENT B2 ;  /* 0x0000000000027941 */ /* 0x000fea0003800200 */
.L_x_74:
[----:B------:R-:W0:Y:S01]  /*2930*/  MUFU.RCP R5, R34 ;  /* 0x0000002200057308 */ /* 0x000e220000001000 */
[----:B------:R-:W-:Y:S01]  /*2940*/  FMUL R3, R32, R35 ;  /* 0x0000002320037220 */ /* 0x000fe20000400000 */
[----:B------:R-:W-:Y:S03]  /*2950*/  BSSY.RECONVERGENT B2, `(.L_x_76) ;  /* 0x000000e000027945 */ /* 0x000fe60003800200 */
[----:B------:R-:W-:-:S04]  /*2960*/  FFMA R15, -R3, R0, R12 ;  /* 0x00000000030f7223 */ /* 0x000fc8000000010c */
        /* <DEDUP_REMOVED lines=12> */
.L_x_77:
[----:B------:R-:W-:Y:S05]  /*2a30*/  BSYNC.RECONVERGENT B2 ;  /* 0x0000000000027941 */ /* 0x000fea0003800200 */
.L_x_76:
[----:B------:R-:W0:Y:S01]  /*2a40*/  MUFU.RCP R12, R37 ;  /* 0x00000025000c7308 */ /* 0x000e220000001000 */
[----:B------:R-:W-:Y:S01]  /*2a50*/  FMUL R2, R32, R33 ;  /* 0x0000002120027220 */ /* 0x000fe20000400000 */
[----:B------:R-:W-:Y:S01]  /*2a60*/  FMUL R3, R34, R8 ;  /* 0x0000000822037220 */ /* 0x000fe20000400000 */
[----:B------:R-:W-:Y:S02]  /*2a70*/  BSSY.RECONVERGENT B2, `(.L_x_78) ;  /* 0x000000f000027945 */ /* 0x000fe40003800200 */
[----:B------:R-:W-:-:S04]  /*2a80*/  FFMA R2, -R2, R0, R11 ;  /* 0x0000000002027223 */ /* 0x000fc8000000010b */
        /* <DEDUP_REMOVED lines=13> */
.L_x_79:
[----:B------:R-:W-:Y:S05]  /*2b60*/  BSYNC.RECONVERGENT B2 ;  /* 0x0000000000027941 */ /* 0x000fea0003800200 */
.L_x_78:
[----:B------:R-:W0:Y:S01]  /*2b70*/  MUFU.RCP R2, R31 ;  /* 0x0000001f00027308 */ /* 0x000e220000001000 */
[----:B------:R-:W-:Y:S01]  /*2b80*/  FMUL R32, R32, R41 ;  /* 0x0000002920207220 */ /* 0x000fe20000400000 */
[----:B------:R-:W-:Y:S01]  /*2b90*/  FMUL R3, R34, R7 ;  /* 0x0000000722037220 */ /* 0x000fe20000400000 */
[----:B------:R-:W-:Y:S01]  /*2ba0*/  FMUL R37, R37, R6 ;  /* 0x0000000625257220 */ /* 0x000fe20000400000 */
[----:B------:R-:W-:Y:S01]  /*2bb0*/  BSSY.RECONVERGENT B2, `(.L_x_80) ;  /* 0x000000f000027945 */ /* 0x000fe20003800200 */
[----:B------:R-:W-:-:S04]  /*2bc0*/  FFMA R32, -R32, R0, R9 ;  /* 0x0000000020207223 */ /* 0x000fc80000000109 */
        /* <DEDUP_REMOVED lines=13> */
.L_x_81:
[----:B------:R-:W-:Y:S05]  /*2ca0*/  BSYNC.RECONVERGENT B2 ;  /* 0x0000000000027941 */ /* 0x000fea0003800200 */
.L_x_80:
[----:B------:R-:W-:Y:S01]  /*2cb0*/  FFMA R6, R4, -R6, R11 ;  /* 0x8000000604067223 */ /* 0x000fe2000000000b */
[----:B------:R-:W0:Y:S01]  /*2cc0*/  MUFU.RCP R2, R17 ;  /* 0x0000001100027308 */ /* 0x000e220000001000 */
[----:B------:R-:W-:Y:S02]  /*2cd0*/  BSSY.RECONVERGENT B2, `(.L_x_82) ;  /* 0x0000012000027945 */ /* 0x000fe40003800200 */
[----:B------:R-:W-:-:S04]  /*2ce0*/  FFMA R8, R6, -R8, R5 ;  /* 0x8000000806087223 */ /* 0x000fc80000000005 */
[----:B------:R-:W-:-:S04]  /*2cf0*/  FFMA R7, R4, -R7, R8 ;  /* 0x8000000704077223 */ /* 0x000fc80000000008 */
[----:B------:R-:W-:-:S04]  /*2d00*/  FFMA R0, R7, -R35, R0 ;  /* 0x8000002307007223 */ /* 0x000fc80000000000 */
[----:B------:R-:W-:Y:S01]  /*2d10*/  FFMA R33, R6, -R33, R0 ;  /* 0x8000002106217223 */ /* 0x000fe20000000000 */
[----:B0-----:R-:W-:-:S03]  /*2d20*/  FFMA R5, R2, -R17, 1 ;  /* 0x3f80000002057423 */ /* 0x001fc60000000811 */
[----:B------:R-:W-:Y:S01]  /*2d30*/  FFMA R33, R4, -R41, R33 ;  /* 0x8000002904217223 */ /* 0x000fe20000000021 */
[----:B------:R-:W-:-:S03]  /*2d40*/  FFMA R5, R2, R5, R2 ;  /* 0x0000000502057223 */ /* 0x000fc60000000002 */
[----:B------:R-:W0:Y:S01]  /*2d50*/  FCHK P0, R33, R17 ;  /* 0x0000001121007302 */ /* 0x000e220000000000 */
[----:B------:R-:W-:-:S04]  /*2d60*/  FFMA R0, R5, R33, RZ ;  /* 0x0000002105007223 */ /* 0x000fc800000000ff */
[----:B------:R-:W-:-:S04]  /*2d70*/  FFMA R3, R0, -R17, R33 ;  /* 0x8000001100037223 */ /* 0x000fc80000000021 */
[----:B------:R-:W-:Y:S01]  /*2d80*/  FFMA R5, R5, R3, R0 ;  /* 0x0000000305057223 */ /* 0x000fe20000000000 */
[----:B0-----:R-:W-:Y:S06]  /*2d90*/  @!P0 BRA `(.L_x_83) ;  /* 0x0000000000148947 */ /* 0x001fec0003800000 */
[----:B------:R-:W-:Y:S02]  /*2da0*/  MOV R3, R33 ;  /* 0x0000002100037202 */ /* 0x000fe40000000f00 */
[----:B------:R-:W-:Y:S02]  /*2db0*/  MOV R2, R17 ;  /* 0x0000001100027202 */ /* 0x000fe40000000f00 */
[----:B------:R-:W-:-:S07]  /*2dc0*/  MOV R16, 0x2de0 ;  /* 0x00002de000107802 */ /* 0x000fce0000000f00 */
[----:B------:R-:W-:Y:S05]  /*2dd0*/  CALL.REL.NOINC `($__internal_1_$__cuda_sm3x_div_rn_noftz_f32_slowpath) ;  /* 0x0000000400287944 */ /* 0x000fea0003c00000 */
[----:B------:R-:W-:-:S07]  /*2de0*/  MOV R5, R2 ;  /* 0x0000000200057202 */ /* 0x000fce0000000f00 */
.L_x_83:
[----:B------:R-:W-:Y:S05]  /*2df0*/  BSYNC.RECONVERGENT B2 ;  /* 0x0000000000027941 */ /* 0x000fea0003800200 */
.L_x_82:
        /* <DEDUP_REMOVED lines=14> */
.L_x_85:
[----:B------:R-:W-:Y:S05]  /*2ee0*/  BSYNC.RECONVERGENT B2 ;  /* 0x0000000000027941 */ /* 0x000fea0003800200 */
.L_x_84:
        /* <DEDUP_REMOVED lines=14> */
.L_x_87:
[----:B------:R-:W-:Y:S05]  /*2fd0*/  BSYNC.RECONVERGENT B2 ;  /* 0x0000000000027941 */ /* 0x000fea0003800200 */
.L_x_86:
        /* <DEDUP_REMOVED lines=13> */
.L_x_89:
[----:B------:R-:W-:Y:S05]  /*30b0*/  BSYNC.RECONVERGENT B2 ;  /* 0x0000000000027941 */ /* 0x000fea0003800200 */
.L_x_88:
[----:B------:R-:W-:Y:S04]  /*30c0*/  STG.E desc[UR4][R26.64], R9 ;  /* 0x000000091a007986 */ /* 0x000fe8000c101904 */
[----:B------:R-:W-:Y:S04]  /*30d0*/  STG.E desc[UR4][R24.64], R7 ;  /* 0x0000000718007986 */ /* 0x000fe8000c101904 */
[----:B------:R-:W-:Y:S04]  /*30e0*/  STG.E desc[UR4][R22.64], R2 ;  /* 0x0000000216007986 */ /* 0x000fe8000c101904 */
[----:B------:R-:W-:Y:S01]  /*30f0*/  STG.E desc[UR4][R20.64], R5 ;  /* 0x0000000514007986 */ /* 0x000fe2000c101904 */
[----:B------:R-:W-:Y:S05]  /*3100*/  EXIT ;  /* 0x000000000000794d */ /* 0x000fea0003800000 */
        .weak           $__internal_0_$__cuda_sm20_sqrt_rn_f32_slowpath
        .type           $__internal_0_$__cuda_sm20_sqrt_rn_f32_slowpath,@function
        .size           $__internal_0_$__cuda_sm20_sqrt_rn_f32_slowpath,($__internal_1_$__cuda_sm3x_div_rn_noftz_f32_slowpath - $__internal_0_$__cuda_sm20_sqrt_rn_f32_slowpath)
$__internal_0_$__cuda_sm20_sqrt_rn_f32_slowpath:
[----:B------:R-:W-:-:S13]  /*3110*/  LOP3.LUT P0, RZ, R2, 0x7fffffff, RZ, 0xc0, !PT ;  /* 0x7fffffff02ff7812 */ /* 0x000fda000780c0ff */
[----:B------:R-:W-:Y:S01]  /*3120*/  @!P0 MOV R3, R2 ;  /* 0x0000000200038202 */ /* 0x000fe20000000f00 */
[----:B------:R-:W-:Y:S06]  /*3130*/  @!P0 BRA `(.L_x_90) ;  /* 0x0000000000408947 */ /* 0x000fec0003800000 */
[----:B------:R-:W-:-:S13]  /*3140*/  FSETP.GEU.FTZ.AND P0, PT, R2, RZ, PT ;  /* 0x000000ff0200720b */ /* 0x000fda0003f1e000 */
[----:B------:R-:W-:Y:S01]  /*3150*/  @!P0 MOV R3, 0x7fffffff ;  /* 0x7fffffff00038802 */ /* 0x000fe20000000f00 */
[----:B------:R-:W-:Y:S06]  /*3160*/  @!P0 BRA `(.L_x_90) ;  /* 0x0000000000348947 */ /* 0x000fec0003800000 */
[----:B------:R-:W-:-:S13]  /*3170*/  FSETP.GTU.FTZ.AND P0, PT, |R2|, +INF , PT ;  /* 0x7f8000000200780b */ /* 0x000fda0003f1c200 */
[----:B------:R-:W-:Y:S01]  /*3180*/  @P0 FADD.FTZ R3, R2, 1 ;  /* 0x3f80000002030421 */ /* 0x000fe20000010000 */
[----:B------:R-:W-:Y:S06]  /*3190*/  @P0 BRA `(.L_x_90) ;  /* 0x0000000000280947 */ /* 0x000fec0003800000 */
[----:B------:R-:W-:-:S13]  /*31a0*/  FSETP.NEU.FTZ.AND P0, PT, |R2|, +INF , PT ;  /* 0x7f8000000200780b */ /* 0x000fda0003f1d200 */
[----:B------:R-:W-:-:S04]  /*31b0*/  @P0 FFMA R16, R2, 1.84467440737095516160e+19, RZ ;  /* 0x5f80000002100823 */ /* 0x000fc800000000ff */
[----:B------:R-:W0:Y:S02]  /*31c0*/  @P0 MUFU.RSQ R3, R16 ;  /* 0x0000001000030308 */ /* 0x000e240000001400 */
[----:B0-----:R-:W-:Y:S01]  /*31d0*/  @P0 FMUL.FTZ R19, R16, R3 ;  /* 0x0000000310130220 */ /* 0x001fe20000410000 */
[----:B------:R-:W-:Y:S01]  /*31e0*/  @P0 FMUL.FTZ R28, R3, 0.5 ;  /* 0x3f000000031c0820 */ /* 0x000fe20000410000 */
[----:B------:R-:W-:Y:S02]  /*31f0*/  @!P0 MOV R3, R2 ;  /* 0x0000000200038202 */ /* 0x000fe40000000f00 */
[----:B------:R-:W-:-:S04]  /*3200*/  @P0 FADD.FTZ R18, -R19, -RZ ;  /* 0x800000ff13120221 */ /* 0x000fc80000010100 */
[----:B------:R-:W-:-:S04]  /*3210*/  @P0 FFMA R18, R19, R18, R16 ;  /* 0x0000001213120223 */ /* 0x000fc80000000010 */
[----:B------:R-:W-:-:S04]  /*3220*/  @P0 FFMA R18, R18, R28, R19 ;  /* 0x0000001c12120223 */ /* 0x000fc80000000013 */
[----:B------:R-:W-:-:S07]  /*3230*/  @P0 FMUL.FTZ R3, R18, 2.3283064365386962891e-10 ;  /* 0x2f80000012030820 */ /* 0x000fce0000410000 */
.L_x_90:
[----:B------:R-:W-:Y:S01]  /*3240*/  MOV R16, R3 ;  /* 0x0000000300107202 */ /* 0x000fe20000000f00 */
[----:B------:R-:W-:Y:S01]  /*3250*/  HFMA2 R3, -RZ, RZ, 0, 0 ;  /* 0x00000000ff037431 */ /* 0x000fe200000001ff */
[----:B------:R-:W-:-:S04]  /*3260*/  MOV R2, R29 ;  /* 0x0000001d00027202 */ /* 0x000fc80000000f00 */
[----:B------:R-:W-:Y:S05]  /*3270*/  RET.REL.NODEC R2 `(k_gmw81_solver_4_f) ;  /* 0xffffffcc02607950 */ /* 0x000fea0003c3ffff */
        .weak           $__internal_1_$__cuda_sm3x_div_rn_noftz_f32_slowpath
        .type           $__internal_1_$__cuda_sm3x_div_rn_noftz_f32_slowpath,@function
        .size           $__internal_1_$__cuda_sm3x_div_rn_noftz_f32_slowpath,(.L_x_104 - $__internal_1_$__cuda_sm3x_div_rn_noftz_f32_slowpath)
$__internal_1_$__cuda_sm3x_div_rn_noftz_f32_slowpath:
[----:B------:R-:W-:Y:S01]  /*3280*/  SHF.R.U32.HI R18, RZ, 0x17, R2 ;  /* 0x00000017ff127819 */ /* 0x000fe20000011602 */
[----:B------:R-:W-:Y:S01]  /*3290*/  BSSY.RECONVERGENT B0, `(.L_x_91) ;  /* 0x0000063000007945 */ /* 0x000fe20003800200 */
[----:B------:R-:W-:Y:S02]  /*32a0*/  SHF.R.U32.HI R19, RZ, 0x17, R3 ;  /* 0x00000017ff137819 */ /* 0x000fe40000011603 */
[----:B------:R-:W-:Y:S02]  /*32b0*/  LOP3.LUT R18, R18, 0xff, RZ, 0xc0, !PT ;  /* 0x000000ff12127812 */ /* 0x000fe400078ec0ff */
[----:B------:R-:W-:Y:S02]  /*32c0*/  LOP3.LUT R19, R19, 0xff, RZ, 0xc0, !PT ;  /* 0x000000ff13137812 */ /* 0x000fe400078ec0ff */
[----:B------:R-:W-:Y:S02]  /*32d0*/  IADD3 R28, PT, PT, R18, -0x1, RZ ;  /* 0xffffffff121c7810 */ /* 0x000fe40007ffe0ff */
[----:B------:R-:W-:-:S02]  /*32e0*/  IADD3 R29, PT, PT, R19, -0x1, RZ ;  /* 0xffffffff131d7810 */ /* 0x000fc40007ffe0ff */
[----:B------:R-:W-:-:S04]  /*32f0*/  ISETP.GT.U32.AND P0, PT, R28, 0xfd, PT ;  /* 0x000000fd1c00780c */ /* 0x000fc80003f04070 */
[----:B------:R-:W-:-:S13]  /*3300*/  ISETP.GT.U32.OR P0, PT, R29, 0xfd, P0 ;  /* 0x000000fd1d00780c */ /* 0x000fda0000704470 */
[----:B------:R-:W-:Y:S01]  /*3310*/  @!P0 MOV R30, RZ ;  /* 0x000000ff001e8202 */ /* 0x000fe20000000f00 */
[----:B------:R-:W-:Y:S06]  /*3320*/  @!P0 BRA `(.L_x_92) ;  /* 0x00000000005c8947 */ /* 0x000fec0003800000 */
[----:B------:R-:W-:Y:S02]  /*3330*/  FSETP.GTU.FTZ.AND P0, PT, |R3|, +INF , PT ;  /* 0x7f8000000300780b */ /* 0x000fe40003f1c200 */
[----:B------:R-:W-:-:S04]  /*3340*/  FSETP.GTU.FTZ.AND P1, PT, |R2|, +INF , PT ;  /* 0x7f8000000200780b */ /* 0x000fc80003f3c200 */
[----:B------:R-:W-:-:S13]  /*3350*/  PLOP3.LUT P0, PT, P0, P1, PT, 0xf8, 0x8f ;  /* 0x00000000008f781c */ /* 0x000fda0000703f70 */
[----:B------:R-:W-:Y:S05]  /*3360*/  @P0 BRA `(.L_x_93) ;  /* 0x0000000400500947 */ /* 0x000fea0003800000 */
[----:B------:R-:W-:-:S13]  /*3370*/  LOP3.LUT P0, RZ, R2, 0x7fffffff, R3, 0xc8, !PT ;  /* 0x7fffffff02ff7812 */ /* 0x000fda000780c803 */
[----:B------:R-:W-:Y:S05]  /*3380*/  @!P0 BRA `(.L_x_94) ;  /* 0x0000000400408947 */ /* 0x000fea0003800000 */
[C---:B------:R-:W-:Y:S02]  /*3390*/  FSETP.NEU.FTZ.AND P2, PT, |R3|.reuse, +INF , PT ;  /* 0x7f8000000300780b */ /* 0x040fe40003f5d200 */
[----:B------:R-:W-:Y:S02]  /*33a0*/  FSETP.NEU.FTZ.AND P1, PT, |R2|, +INF , PT ;  /* 0x7f8000000200780b */ /* 0x000fe40003f3d200 */
[----:B------:R-:W-:-:S11]  /*33b0*/  FSETP.NEU.FTZ.AND P0, PT, |R3|, +INF , PT ;  /* 0x7f8000000300780b */ /* 0x000fd60003f1d200 */
[----:B------:R-:W-:Y:S05]  /*33c0*/  @!P1 BRA !P2, `(.L_x_94) ;  /* 0x0000000400309947 */ /* 0x000fea0005000000 */
[----:B------:R-:W-:-:S04]  /*33d0*/  LOP3.LUT P2, RZ, R3, 0x7fffffff, RZ, 0xc0, !PT ;  /* 0x7fffffff03ff7812 */ /* 0x000fc8000784c0ff */
[----:B------:R-:W-:-:S13]  /*33e0*/  PLOP3.LUT P1, PT, P1, P2, PT, 0x2f, 0xf2 ;  /* 0x0000000000f2781c */ /* 0x000fda0000f24577 */
[----:B------:R-:W-:Y:S05]  /*33f0*/  @P1 BRA `(.L_x_95) ;  /* 0x00000004001c1947 */ /* 0x000fea0003800000 */
[----:B------:R-:W-:-:S04]  /*3400*/  LOP3.LUT P1, RZ, R2, 0x7fffffff, RZ, 0xc0, !PT ;  /* 0x7fffffff02ff7812 */ /* 0x000fc8000782c0ff */
[----:B------:R-:W-:-:S13]  /*3410*/  PLOP3.LUT P0, PT, P0, P1, PT, 0x2f, 0xf2 ;  /* 0x0000000000f2781c */ /* 0x000fda0000702577 */
[----:B------:R-:W-:Y:S05]  /*3420*/  @P0 BRA `(.L_x_96) ;  /* 0x0000000400040947 */ /* 0x000fea0003800000 */
[----:B------:R-:W-:Y:S02]  /*3430*/  ISETP.GE.AND P0, PT, R29, RZ, PT ;  /* 0x000000ff1d00720c */ /* 0x000fe40003f06270 */
[----:B------:R-:W-:-:S11]  /*3440*/  ISETP.GE.AND P1, PT, R28, RZ, PT ;  /* 0x000000ff1c00720c */ /* 0x000fd60003f26270 */
[----:B------:R-:W-:Y:S01]  /*3450*/  @P0 MOV R30, RZ ;  /* 0x000000ff001e0202 */ /* 0x000fe20000000f00 */
[----:B------:R-:W-:Y:S01]  /*3460*/  @!P0 FFMA R3, R3, 1.84467440737095516160e+19, RZ ;  /* 0x5f80000003038823 */ /* 0x000fe200000000ff */
[----:B------:R-:W-:Y:S01]  /*3470*/  @!P0 MOV R30, 0xffffffc0 ;  /* 0xffffffc0001e8802 */ /* 0x000fe20000000f00 */
[----:B------:R-:W-:-:S03]  /*3480*/  @!P1 FFMA R2, R2, 1.84467440737095516160e+19, RZ ;  /* 0x5f80000002029823 */ /* 0x000fc600000000ff */
[----:B------:R-:W-:-:S07]  /*3490*/  @!P1 IADD3 R30, PT, PT, R30, 0x40, RZ ;  /* 0x000000401e1e9810 */ /* 0x000fce0007ffe0ff */
.L_x_92:
[----:B------:R-:W-:Y:S01]  /*34a0*/  LEA R39, R18, 0xc0800000, 0x17 ;  /* 0xc080000012277811 */ /* 0x000fe200078eb8ff */
[----:B------:R-:W-:Y:S03]  /*34b0*/  BSSY.RECONVERGENT B1, `(.L_x_97) ;  /* 0x0000036000017945 */ /* 0x000fe60003800200 */
[----:B------:R-:W-:Y:S02]  /*34c0*/  IADD3 R39, PT, PT, -R39, R2, RZ ;  /* 0x0000000227277210 */ /* 0x000fe40007ffe1ff */
[----:B------:R-:W-:Y:S02]  /*34d0*/  IADD3 R2, PT, PT, R19, -0x7f, RZ ;  /* 0xffffff8113027810 */ /* 0x000fe40007ffe0ff */
[----:B------:R-:W0:Y:S01]  /*34e0*/  MUFU.RCP R29, R39 ;  /* 0x00000027001d7308 */ /* 0x000e220000001000 */
[----:B------:R-:W-:Y:S02]  /*34f0*/  FADD.FTZ R28, -R39, -RZ ;  /* 0x800000ff271c7221 */ /* 0x000fe40000010100 */
[C---:B------:R-:W-:Y:S01]  /*3500*/  IMAD R19, R2.reuse, -0x800000, R3 ;  /* 0xff80000002137824 */ /* 0x040fe200078e0203 */
[----:B------:R-:W-:-:S04]  /*3510*/  IADD3 R3, PT, PT, R2, 0x7f, -R18 ;  /* 0x0000007f02037810 */ /* 0x000fc80007ffe812 */
[----:B------:R-:W-:Y:S01]  /*3520*/  IADD3 R30, PT, PT, R3, R30, RZ ;  /* 0x0000001e031e7210 */ /* 0x000fe20007ffe0ff */
[----:B0-----:R-:W-:-:S04]  /*3530*/  FFMA R2, R29, R28, 1 ;  /* 0x3f8000001d027423 */ /* 0x001fc8000000001c */
[----:B------:R-:W-:-:S04]  /*3540*/  FFMA R2, R29, R2, R29 ;  /* 0x000000021d027223 */ /* 0x000fc8000000001d */
[----:B------:R-:W-:-:S04]  /*3550*/  FFMA R29, R19, R2, RZ ;  /* 0x00000002131d7223 */ /* 0x000fc800000000ff */
[----:B------:R-:W-:-:S04]  /*3560*/  FFMA R3, R28, R29, R19 ;  /* 0x0000001d1c037223 */ /* 0x000fc80000000013 */
[----:B------:R-:W-:-:S04]  /*3570*/  FFMA R3, R2, R3, R29 ;  /* 0x0000000302037223 */ /* 0x000fc8000000001d */
[----:B------:R-:W-:-:S04]  /*3580*/  FFMA R18, R28, R3, R19 ;  /* 0x000000031c127223 */ /* 0x000fc80000000013 */
[----:B------:R-:W-:-:S05]  /*3590*/  FFMA R19, R2, R18, R3 ;  /* 0x0000001202137223 */ /* 0x000fca0000000003 */
[----:B------:R-:W-:-:S04]  /*35a0*/  SHF.R.U32.HI R29, RZ, 0x17, R19 ;  /* 0x00000017ff1d7819 */ /* 0x000fc80000011613 */
[----:B------:R-:W-:-:S04]  /*35b0*/  LOP3.LUT R29, R29, 0xff, RZ, 0xc0, !PT ;  /* 0x000000ff1d1d7812 */ /* 0x000fc800078ec0ff */
[----:B------:R-:W-:-:S04]  /*35c0*/  IADD3 R28, PT, PT, R29, R30, RZ ;  /* 0x0000001e1d1c7210 */ /* 0x000fc80007ffe0ff */
[----:B------:R-:W-:-:S04]  /*35d0*/  IADD3 R29, PT, PT, R28, -0x1, RZ ;  /* 0xffffffff1c1d7810 */ /* 0x000fc80007ffe0ff */
[----:B------:R-:W-:-:S13]  /*35e0*/  ISETP.GE.U32.AND P0, PT, R29, 0xfe, PT ;  /* 0x000000fe1d00780c */ /* 0x000fda0003f06070 */
[----:B------:R-:W-:Y:S05]  /*35f0*/  @!P0 BRA `(.L_x_98) ;  /* 0x0000000000808947 */ /* 0x000fea0003800000 */
[----:B------:R-:W-:-:S13]  /*3600*/  ISETP.GT.AND P0, PT, R28, 0xfe, PT ;  /* 0x000000fe1c00780c */ /* 0x000fda0003f04270 */
[----:B------:R-:W-:Y:S05]  /*3610*/  @P0 BRA `(.L_x_99) ;  /* 0x00000000006c0947 */ /* 0x000fea0003800000 */
[----:B------:R-:W-:-:S13]  /*3620*/  ISETP.GE.AND P0, PT, R28, 0x1, PT ;  /* 0x000000011c00780c */ /* 0x000fda0003f06270 */
[----:B------:R-:W-:Y:S05]  /*3630*/  @P0 BRA `(.L_x_100) ;  /* 0x0000000000740947 */ /* 0x000fea0003800000 */
[----:B------:R-:W-:Y:S02]  /*3640*/  ISETP.GE.AND P0, PT, R28, -0x18, PT ;  /* 0xffffffe81c00780c */ /* 0x000fe40003f06270 */
[----:B------:R-:W-:-:S11]  /*3650*/  LOP3.LUT R19, R19, 0x80000000, RZ, 0xc0, !PT ;  /* 0x8000000013137812 */ /* 0x000fd600078ec0ff */
[----:B------:R-:W-:Y:S05]  /*3660*/  @!P0 BRA `(.L_x_100) ;  /* 0x0000000000688947 */ /* 0x000fea0003800000 */
[CCC-:B------:R-:W-:Y:S01]  /*3670*/  FFMA.RP R29, R2.reuse, R18.reuse, R3.reuse ;  /* 0x00000012021d7223 */ /* 0x1c0fe20000008003 */
[CCC-:B------:R-:W-:Y:S01]  /*3680*/  FFMA.RM R30, R2.reuse, R18.reuse, R3.reuse ;  /* 0x00000012021e7223 */ /* 0x1c0fe20000004003 */
[----:B------:R-:W-:Y:S01]  /*3690*/  FFMA.RZ R2, R2, R18, R3 ;  /* 0x0000001202027223 */ /* 0x000fe2000000c003 */
[C---:B------:R-:W-:Y:S02]  /*36a0*/  ISETP.NE.AND P2, PT, R28.reuse, RZ, PT ;  /* 0x000000ff1c00720c */ /* 0x040fe40003f45270 */
[----:B------:R-:W-:Y:S02]  /*36b0*/  ISETP.NE.AND P1, PT, R28, RZ, PT ;  /* 0x000000ff1c00720c */ /* 0x000fe40003f25270 */
[----:B------:R-:W-:Y:S02]  /*36c0*/  LOP3.LUT R2, R2, 0x7fffff, RZ, 0xc0, !PT ;  /* 0x007fffff02027812 */ /* 0x000fe400078ec0ff */
[----:B------:R-:W-:Y:S02]  /*36d0*/  FSETP.NEU.FTZ.AND P0, PT, R29, R30, PT ;  /* 0x0000001e1d00720b */ /* 0x000fe40003f1d000 */
[----:B------:R-:W-:-:S02]  /*36e0*/  LOP3.LUT R3, R2, 0x800000, RZ, 0xfc, !PT ;  /* 0x0080000002037812 */ /* 0x000fc400078efcff */
[C---:B------:R-:W-:Y:S02]  /*36f0*/  IADD3 R2, PT, PT, R28.reuse, 0x20, RZ ;  /* 0x000000201c027810 */ /* 0x040fe40007ffe0ff */
[----:B------:R-:W-:Y:S02]  /*3700*/  IADD3 R28, PT, PT, -R28, RZ, RZ ;  /* 0x000000ff1c1c7210 */ /* 0x000fe40007ffe1ff */
[----:B------:R-:W-:Y:S02]  /*3710*/  SHF.L.U32 R2, R3, R2, RZ ;  /* 0x0000000203027219 */ /* 0x000fe400000006ff */
[----:B------:R-:W-:Y:S02]  /*3720*/  SEL R28, R28, RZ, P2 ;  /* 0x000000ff1c1c7207 */ /* 0x000fe40001000000 */
[----:B------:R-:W-:Y:S02]  /*3730*/  ISETP.NE.AND P1, PT, R2, RZ, P1 ;  /* 0x000000ff0200720c */ /* 0x000fe40000f25270 */
[----:B------:R-:W-:-:S02]  /*3740*/  SHF.R.U32.HI R29, RZ, R28, R3 ;  /* 0x0000001cff1d7219 */ /* 0x000fc40000011603 */
[----:B------:R-:W-:Y:S02]  /*3750*/  PLOP3.LUT P0, PT, P0, P1, PT, 0xf8, 0x8f ;  /* 0x00000000008f781c */ /* 0x000fe40000703f70 */
[----:B------:R-:W-:Y:S02]  /*3760*/  SHF.R.U32.HI R3, RZ, 0x1, R29 ;  /* 0x00000001ff037819 */ /* 0x000fe4000001161d */
[----:B------:R-:W-:-:S04]  /*3770*/  SEL R2, RZ, 0x1, !P0 ;  /* 0x00000001ff027807 */ /* 0x000fc80004000000 */
[----:B------:R-:W-:-:S04]  /*3780*/  LOP3.LUT R2, R2, 0x1, R3, 0xf8, !PT ;  /* 0x0000000102027812 */ /* 0x000fc800078ef803 */
[----:B------:R-:W-:-:S04]  /*3790*/  LOP3.LUT R2, R2, R29, RZ, 0xc0, !PT ;  /* 0x0000001d02027212 */ /* 0x000fc800078ec0ff */
[----:B------:R-:W-:-:S04]  /*37a0*/  IADD3 R2, PT, PT, R3, R2, RZ ;  /* 0x0000000203027210 */ /* 0x000fc80007ffe0ff */
[----:B------:R-:W-:Y:S01]  /*37b0*/  LOP3.LUT R19, R2, R19, RZ, 0xfc, !PT ;  /* 0x0000001302137212 */ /* 0x000fe200078efcff */
[----:B------:R-:W-:Y:S06]  /*37c0*/  BRA `(.L_x_100) ;  /* 0x0000000000107947 */ /* 0x000fec0003800000 */
.L_x_99:
[----:B------:R-:W-:-:S04]  /*37d0*/  LOP3.LUT R19, R19, 0x80000000, RZ, 0xc0, !PT ;  /* 0x8000000013137812 */ /* 0x000fc800078ec0ff */
[----:B------:R-:W-:Y:S01]  /*37e0*/  LOP3.LUT R19, R19, 0x7f800000, RZ, 0xfc, !PT ;  /* 0x7f80000013137812 */ /* 0x000fe200078efcff */
[----:B------:R-:W-:Y:S06]  /*37f0*/  BRA `(.L_x_100) ;  /* 0x0000000000047947 */ /* 0x000fec0003800000 */
.L_x_98:
[----:B------:R-:W-:-:S07]  /*3800*/  LEA R19, R30, R19, 0x17 ;  /* 0x000000131e137211 */ /* 0x000fce00078eb8ff */
.L_x_100:
[----:B------:R-:W-:Y:S05]  /*3810*/  BSYNC.RECONVERGENT B1 ;  /* 0x0000000000017941 */ /* 0x000fea0003800200 */
.L_x_97:
[----:B------:R-:W-:Y:S01]  /*3820*/  MOV R2, R19 ;  /* 0x0000001300027202 */ /* 0x000fe20000000f00 */
[----:B------:R-:W-:Y:S06]  /*3830*/  BRA `(.L_x_101) ;  /* 0x0000000000207947 */ /* 0x000fec0003800000 */
.L_x_96:
[----:B------:R-:W-:-:S04]  /*3840*/  LOP3.LUT R2, R2, 0x80000000, R3, 0x48, !PT ;  /* 0x8000000002027812 */ /* 0x000fc800078e4803 */
[----:B------:R-:W-:Y:S01]  /*3850*/  LOP3.LUT R2, R2, 0x7f800000, RZ, 0xfc, !PT ;  /* 0x7f80000002027812 */ /* 0x000fe200078efcff */
[----:B------:R-:W-:Y:S06]  /*3860*/  BRA `(.L_x_101) ;  /* 0x0000000000147947 */ /* 0x000fec0003800000 */
.L_x_95:
[----:B------:R-:W-:Y:S01]  /*3870*/  LOP3.LUT R2, R2, 0x80000000, R3, 0x48, !PT ;  /* 0x8000000002027812 */ /* 0x000fe200078e4803 */
[----:B------:R-:W-:Y:S06]  /*3880*/  BRA `(.L_x_101) ;  /* 0x00000000000c7947 */ /* 0x000fec0003800000 */
.L_x_94:
[----:B------:R-:W0:Y:S01]  /*3890*/  MUFU.RSQ R2, -QNAN ;  /* 0xffc0000000027908 */ /* 0x000e220000001400 */
[----:B------:R-:W-:Y:S05]  /*38a0*/  BRA `(.L_x_101) ;  /* 0x0000000000047947 */ /* 0x000fea0003800000 */
.L_x_93:
[----:B------:R-:W-:-:S07]  /*38b0*/  FADD.FTZ R2, R3, R2 ;  /* 0x0000000203027221 */ /* 0x000fce0000010000 */
.L_x_101:
[----:B------:R-:W-:Y:S05]  /*38c0*/  BSYNC.RECONVERGENT B0 ;  /* 0x0000000000007941 */ /* 0x000fea0003800200 */
.L_x_91:
[----:B------:R-:W-:Y:S01]  /*38d0*/  HFMA2 R19, -RZ, RZ, 0, 0 ;  /* 0x00000000ff137431 */ /* 0x000fe200000001ff */
[----:B------:R-:W-:-:S04]  /*38e0*/  MOV R18, R16 ;  /* 0x0000001000127202 */ /* 0x000fc80000000f00 */
[----:B0-----:R-:W-:Y:S05]  /*38f0*/  RET.REL.NODEC R18 `(k_gmw81_solver_4_f) ;  /* 0xffffffc412c07950 */ /* 0x001fea0003c3ffff */
.L_x_102:
[----:B------:R-:W-:-:S00]  /*3900*/  BRA `(.L_x_102) ;  /* 0xfffffffc00fc7947 */ /* 0x000fc0000383ffff */
[----:B------:R-:W-:-:S00]  /*3910*/  NOP ;  /* 0x0000000000007918 */ /* 0x000fc00000000000 */
        /* <DEDUP_REMOVED lines=14> */
.L_x_104:


//--------------------- .nv.shared.reserved.0     --------------------------
	.section	.nv.shared.reserved.0,"aw",@nobits
	.weak		__nv_reservedSMEM_offset_0_alias
	.size		__nv_reservedSMEM_offset_0_alias, 0, 64
	.other		__nv_reservedSMEM_offset_0_alias,@"STO_CUDA_RESERVED_SHARED STV_DEFAULT"
__nv_reservedSMEM_offset_0_alias:
	.zero		0
	.zero		64


//--------------------- .nv.constant0.k_gmw81_solver_4_f --------------------------
	.section	.nv.constant0.k_gmw81_solver_4_f,"a",@progbits
	.sectionflags	@""
	.align	4
.nv.constant0.k_gmw81_solver_4_f:
	.zero		932


//--------------------- SYMBOLS --------------------------

	.type		.nv.reservedSmem.offset0,@object
	.size		.nv.reservedSmem.offset0,0x4
